//
// Generated by NVIDIA NVVM Compiler
//
// Compiler Build ID: CL-36424714
// Cuda compilation tools, release 13.0, V13.0.88
// Based on NVVM 20.0.0
//

.version 9.0
.target sm_100
.address_size 64

	// .globl	_Z3knniiiPiS_S_
.extern .shared .align 16 .b8 D[];

.visible .entry _Z3knniiiPiS_S_(
	.param .u32 _Z3knniiiPiS_S__param_0,
	.param .u32 _Z3knniiiPiS_S__param_1,
	.param .u32 _Z3knniiiPiS_S__param_2,
	.param .u64 .ptr .align 1 _Z3knniiiPiS_S__param_3,
	.param .u64 .ptr .align 1 _Z3knniiiPiS_S__param_4,
	.param .u64 .ptr .align 1 _Z3knniiiPiS_S__param_5
)
{
	.reg .pred 	%p<83>;
	.reg .b16 	%rs<9>;
	.reg .b32 	%r<278>;
	.reg .b64 	%rd<44>;

	ld.param.u32 	%r72, [_Z3knniiiPiS_S__param_0];
	ld.param.u32 	%r75, [_Z3knniiiPiS_S__param_1];
	ld.param.u32 	%r73, [_Z3knniiiPiS_S__param_2];
	ld.param.u64 	%rd10, [_Z3knniiiPiS_S__param_3];
	ld.param.u64 	%rd11, [_Z3knniiiPiS_S__param_4];
	ld.param.u64 	%rd12, [_Z3knniiiPiS_S__param_5];
	cvta.to.global.u64 	%rd1, %rd11;
	cvta.to.global.u64 	%rd2, %rd12;
	cvta.to.global.u64 	%rd13, %rd10;
	mov.u32 	%r1, %tid.x;
	mov.u32 	%r2, %tid.y;
	mov.u32 	%r3, %tid.z;
	mad.lo.s32 	%r76, %r75, %r1, %r3;
	mul.wide.s32 	%rd14, %r76, 4;
	add.s64 	%rd15, %rd13, %rd14;
	ld.global.u32 	%r77, [%rd15];
	mad.lo.s32 	%r78, %r75, %r2, %r3;
	mul.wide.s32 	%rd16, %r78, 4;
	add.s64 	%rd17, %rd13, %rd16;
	ld.global.u32 	%r79, [%rd17];
	sub.s32 	%r80, %r77, %r79;
	mul.lo.s32 	%r81, %r80, %r80;
	mul.lo.s32 	%r4, %r72, %r1;
	add.s32 	%r5, %r4, %r2;
	mul.lo.s32 	%r6, %r5, %r75;
	add.s32 	%r82, %r6, %r3;
	mul.wide.s32 	%rd18, %r82, 4;
	add.s64 	%rd3, %rd2, %rd18;
	st.global.u32 	[%rd3], %r81;
	bar.sync 	0;
	setp.ge.u32 	%p1, %r1, %r2;
	mov.b32 	%r251, 0;
	@%p1 bra 	$L__BB0_6;
	mov.u32 	%r250, %ntid.y;
	setp.lt.u32 	%p2, %r250, 2;
	@%p2 bra 	$L__BB0_5;
$L__BB0_2:
	shr.u32 	%r9, %r250, 1;
	setp.ge.u32 	%p3, %r3, %r9;
	@%p3 bra 	$L__BB0_4;
	shl.b32 	%r83, %r9, 2;
	cvt.u64.u32 	%rd19, %r83;
	add.s64 	%rd20, %rd3, %rd19;
	ld.global.u32 	%r84, [%rd20];
	ld.global.u32 	%r85, [%rd3];
	add.s32 	%r86, %r85, %r84;
	st.global.u32 	[%rd3], %r86;
$L__BB0_4:
	setp.gt.u32 	%p4, %r250, 3;
	mov.u32 	%r250, %r9;
	@%p4 bra 	$L__BB0_2;
$L__BB0_5:
	bar.sync 	0;
	mul.wide.s32 	%rd21, %r6, 4;
	add.s64 	%rd22, %rd2, %rd21;
	ld.global.u32 	%r251, [%rd22];
$L__BB0_6:
	shl.b32 	%r87, %r5, 2;
	mov.u32 	%r88, D;
	add.s32 	%r89, %r88, %r87;
	st.shared.u32 	[%r89], %r251;
	bar.sync 	0;
	setp.ne.s32 	%p5, %r2, 0;
	setp.lt.s32 	%p6, %r73, 1;
	or.pred  	%p7, %p5, %p6;
	@%p7 bra 	$L__BB0_29;
	setp.lt.s32 	%p8, %r72, 1;
	mul.lo.s32 	%r12, %r73, %r1;
	@%p8 bra 	$L__BB0_29;
	and.b32  	%r13, %r72, 3;
	and.b32  	%r14, %r72, 2147483644;
	cvt.u64.u32 	%rd4, %r12;
	mul.wide.u32 	%rd23, %r12, 4;
	add.s64 	%rd24, %rd23, %rd1;
	add.s64 	%rd5, %rd24, 32;
	mov.b32 	%r252, 0;
	mov.b16 	%rs7, 0;
	mov.u16 	%rs8, %rs7;
$L__BB0_9:
	setp.eq.s32 	%p9, %r252, 0;
	add.s32 	%r91, %r252, %r12;
	mul.wide.u32 	%rd25, %r91, 4;
	add.s64 	%rd6, %rd1, %rd25;
	@%p9 bra 	$L__BB0_30;
	cvt.u32.u16 	%r94, %rs8;
	cvt.u32.u16 	%r95, %rs7;
	and.b32  	%r96, %r95, 7;
	add.s32 	%r16, %r96, -1;
	and.b32  	%r17, %r252, 15;
	and.b32  	%r18, %r252, 2147483632;
	and.b32  	%r19, %r94, 7;
	and.b32  	%r20, %r95, 3;
	mov.b32 	%r254, 0;
	mov.b32 	%r257, 100;
$L__BB0_11:
	setp.lt.u32 	%p10, %r252, 16;
	setp.eq.s32 	%p11, %r254, %r1;
	selp.u32 	%r267, 1, 0, %p11;
	mov.b32 	%r263, 0;
	@%p10 bra 	$L__BB0_14;
	and.b32  	%r99, %r252, -16;
	neg.s32 	%r255, %r99;
	mov.u64 	%rd43, %rd5;
$L__BB0_13:
	.pragma "nounroll";
	ld.global.u32 	%r100, [%rd43+-32];
	setp.eq.s32 	%p12, %r100, %r254;
	ld.global.u32 	%r102, [%rd43+-28];
	setp.eq.s32 	%p13, %r102, %r254;
	ld.global.u32 	%r104, [%rd43+-24];
	setp.eq.s32 	%p14, %r104, %r254;
	ld.global.u32 	%r106, [%rd43+-20];
	setp.eq.s32 	%p15, %r106, %r254;
	ld.global.u32 	%r108, [%rd43+-16];
	setp.eq.s32 	%p16, %r108, %r254;
	ld.global.u32 	%r110, [%rd43+-12];
	setp.eq.s32 	%p17, %r110, %r254;
	ld.global.u32 	%r112, [%rd43+-8];
	setp.eq.s32 	%p18, %r112, %r254;
	ld.global.u32 	%r114, [%rd43+-4];
	setp.eq.s32 	%p19, %r114, %r254;
	ld.global.u32 	%r116, [%rd43];
	setp.eq.s32 	%p20, %r116, %r254;
	ld.global.u32 	%r118, [%rd43+4];
	setp.eq.s32 	%p21, %r118, %r254;
	ld.global.u32 	%r120, [%rd43+8];
	setp.eq.s32 	%p22, %r120, %r254;
	ld.global.u32 	%r122, [%rd43+12];
	setp.eq.s32 	%p23, %r122, %r254;
	ld.global.u32 	%r124, [%rd43+16];
	setp.eq.s32 	%p24, %r124, %r254;
	ld.global.u32 	%r126, [%rd43+20];
	setp.eq.s32 	%p25, %r126, %r254;
	ld.global.u32 	%r128, [%rd43+24];
	setp.eq.s32 	%p26, %r128, %r254;
	ld.global.u32 	%r130, [%rd43+28];
	setp.eq.s32 	%p27, %r130, %r254;
	selp.b32 	%r131, 1, %r267, %p12;
	selp.b32 	%r132, 1, %r131, %p13;
	selp.b32 	%r133, 1, %r132, %p14;
	selp.b32 	%r134, 1, %r133, %p15;
	selp.b32 	%r135, 1, %r134, %p16;
	selp.b32 	%r136, 1, %r135, %p17;
	selp.b32 	%r137, 1, %r136, %p18;
	selp.b32 	%r138, 1, %r137, %p19;
	selp.b32 	%r139, 1, %r138, %p20;
	selp.b32 	%r140, 1, %r139, %p21;
	selp.b32 	%r141, 1, %r140, %p22;
	selp.b32 	%r142, 1, %r141, %p23;
	selp.b32 	%r143, 1, %r142, %p24;
	selp.b32 	%r144, 1, %r143, %p25;
	selp.b32 	%r145, 1, %r144, %p26;
	selp.b32 	%r267, 1, %r145, %p27;
	add.s32 	%r255, %r255, 16;
	add.s64 	%rd43, %rd43, 64;
	setp.eq.s32 	%p28, %r255, 0;
	mov.u32 	%r263, %r18;
	@%p28 bra 	$L__BB0_14;
	bra.uni 	$L__BB0_13;
$L__BB0_14:
	setp.eq.s32 	%p29, %r17, 0;
	@%p29 bra 	$L__BB0_24;
	cvt.u32.u16 	%r147, %rs8;
	and.b32  	%r148, %r147, 15;
	add.s32 	%r149, %r148, -1;
	setp.lt.u32 	%p30, %r149, 7;
	@%p30 bra 	$L__BB0_17;
	add.s32 	%r150, %r263, %r12;
	mul.wide.u32 	%rd26, %r150, 4;
	add.s64 	%rd27, %rd1, %rd26;
	ld.global.u32 	%r151, [%rd27];
	setp.eq.s32 	%p31, %r151, %r254;
	cvt.u64.u32 	%rd28, %r263;
	add.s64 	%rd29, %rd28, %rd4;
	shl.b64 	%rd30, %rd29, 2;
	add.s64 	%rd31, %rd1, %rd30;
	ld.global.u32 	%r153, [%rd31+4];
	setp.eq.s32 	%p32, %r153, %r254;
	ld.global.u32 	%r155, [%rd31+8];
	setp.eq.s32 	%p33, %r155, %r254;
	ld.global.u32 	%r157, [%rd31+12];
	setp.eq.s32 	%p34, %r157, %r254;
	ld.global.u32 	%r159, [%rd31+16];
	setp.eq.s32 	%p35, %r159, %r254;
	ld.global.u32 	%r161, [%rd31+20];
	setp.eq.s32 	%p36, %r161, %r254;
	ld.global.u32 	%r163, [%rd31+24];
	setp.eq.s32 	%p37, %r163, %r254;
	ld.global.u32 	%r165, [%rd31+28];
	setp.eq.s32 	%p38, %r165, %r254;
	selp.b32 	%r166, 1, %r267, %p31;
	selp.b32 	%r167, 1, %r166, %p32;
	selp.b32 	%r168, 1, %r167, %p33;
	selp.b32 	%r169, 1, %r168, %p34;
	selp.b32 	%r170, 1, %r169, %p35;
	selp.b32 	%r171, 1, %r170, %p36;
	selp.b32 	%r172, 1, %r171, %p37;
	selp.b32 	%r267, 1, %r172, %p38;
	add.s32 	%r263, %r263, 8;
$L__BB0_17:
	setp.eq.s32 	%p39, %r19, 0;
	@%p39 bra 	$L__BB0_24;
	setp.lt.u32 	%p40, %r16, 3;
	@%p40 bra 	$L__BB0_20;
	add.s32 	%r174, %r263, %r12;
	mul.wide.u32 	%rd32, %r174, 4;
	add.s64 	%rd33, %rd1, %rd32;
	ld.global.u32 	%r175, [%rd33];
	setp.eq.s32 	%p41, %r175, %r254;
	cvt.u64.u32 	%rd34, %r263;
	add.s64 	%rd35, %rd34, %rd4;
	shl.b64 	%rd36, %rd35, 2;
	add.s64 	%rd37, %rd1, %rd36;
	ld.global.u32 	%r177, [%rd37+4];
	setp.eq.s32 	%p42, %r177, %r254;
	ld.global.u32 	%r179, [%rd37+8];
	setp.eq.s32 	%p43, %r179, %r254;
	ld.global.u32 	%r181, [%rd37+12];
	setp.eq.s32 	%p44, %r181, %r254;
	selp.b32 	%r182, 1, %r267, %p41;
	selp.b32 	%r183, 1, %r182, %p42;
	selp.b32 	%r184, 1, %r183, %p43;
	selp.b32 	%r267, 1, %r184, %p44;
	add.s32 	%r263, %r263, 4;
$L__BB0_20:
	setp.eq.s32 	%p45, %r20, 0;
	@%p45 bra 	$L__BB0_24;
	setp.eq.s32 	%p46, %r20, 1;
	add.s32 	%r185, %r263, %r12;
	mul.wide.u32 	%rd38, %r185, 4;
	add.s64 	%rd39, %rd1, %rd38;
	ld.global.u32 	%r186, [%rd39];
	setp.eq.s32 	%p47, %r186, %r254;
	selp.b32 	%r267, 1, %r267, %p47;
	@%p46 bra 	$L__BB0_24;
	setp.eq.s32 	%p48, %r20, 2;
	cvt.u64.u32 	%rd40, %r263;
	add.s64 	%rd41, %rd40, %rd4;
	shl.b64 	%rd42, %rd41, 2;
	add.s64 	%rd9, %rd1, %rd42;
	ld.global.u32 	%r187, [%rd9+4];
	setp.eq.s32 	%p49, %r187, %r254;
	selp.b32 	%r267, 1, %r267, %p49;
	@%p48 bra 	$L__BB0_24;
	ld.global.u32 	%r188, [%rd9+8];
	setp.eq.s32 	%p50, %r188, %r254;
	selp.b32 	%r267, 1, %r267, %p50;
$L__BB0_24:
	setp.eq.s32 	%p51, %r267, 0;
	@%p51 bra 	$L__BB0_25;
	bra.uni 	$L__BB0_27;
$L__BB0_25:
	setp.lt.u32 	%p52, %r1, %r254;
	mul.lo.s32 	%r189, %r254, %r72;
	selp.b32 	%r190, %r4, %r189, %p52;
	max.u32 	%r191, %r1, %r254;
	add.s32 	%r192, %r190, %r191;
	shl.b32 	%r193, %r192, 2;
	mov.u32 	%r194, D;
	add.s32 	%r195, %r194, %r193;
	ld.shared.u32 	%r29, [%r195];
	setp.ge.s32 	%p53, %r29, %r257;
	@%p53 bra 	$L__BB0_27;
	st.global.u32 	[%rd6], %r254;
	mov.u32 	%r257, %r29;
$L__BB0_27:
	add.s32 	%r254, %r254, 1;
	setp.eq.s32 	%p54, %r254, %r72;
	@%p54 bra 	$L__BB0_28;
	bra.uni 	$L__BB0_11;
$L__BB0_28:
	add.s32 	%r252, %r252, 1;
	setp.eq.s32 	%p82, %r252, %r73;
	add.s16 	%rs8, %rs8, 1;
	add.s16 	%rs7, %rs7, 1;
	@%p82 bra 	$L__BB0_29;
	bra.uni 	$L__BB0_9;
$L__BB0_29:
	ret;
$L__BB0_30:
	setp.lt.u32 	%p55, %r72, 4;
	mov.b32 	%r275, 0;
	mov.b32 	%r271, 100;
	@%p55 bra 	$L__BB0_45;
	mov.b32 	%r269, 0;
	mov.b32 	%r271, 100;
$L__BB0_32:
	setp.eq.s32 	%p56, %r269, %r1;
	@%p56 bra 	$L__BB0_35;
	setp.lt.u32 	%p57, %r1, %r269;
	mul.lo.s32 	%r200, %r269, %r72;
	selp.b32 	%r201, %r4, %r200, %p57;
	max.u32 	%r202, %r1, %r269;
	add.s32 	%r203, %r201, %r202;
	shl.b32 	%r204, %r203, 2;
	mov.u32 	%r205, D;
	add.s32 	%r206, %r205, %r204;
	ld.shared.u32 	%r52, [%r206];
	setp.ge.s32 	%p58, %r52, %r271;
	@%p58 bra 	$L__BB0_35;
	st.global.u32 	[%rd6], %r269;
	mov.u32 	%r271, %r52;
$L__BB0_35:
	add.s32 	%r54, %r269, 1;
	setp.eq.s32 	%p59, %r54, %r1;
	@%p59 bra 	$L__BB0_38;
	setp.gt.u32 	%p60, %r1, %r269;
	mul.lo.s32 	%r207, %r54, %r72;
	selp.b32 	%r208, %r207, %r4, %p60;
	max.u32 	%r209, %r1, %r54;
	add.s32 	%r210, %r208, %r209;
	shl.b32 	%r211, %r210, 2;
	mov.u32 	%r212, D;
	add.s32 	%r213, %r212, %r211;
	ld.shared.u32 	%r55, [%r213];
	setp.ge.s32 	%p61, %r55, %r271;
	@%p61 bra 	$L__BB0_38;
	st.global.u32 	[%rd6], %r54;
	mov.u32 	%r271, %r55;
$L__BB0_38:
	add.s32 	%r57, %r269, 2;
	setp.eq.s32 	%p62, %r57, %r1;
	@%p62 bra 	$L__BB0_41;
	setp.lt.u32 	%p63, %r1, %r57;
	mul.lo.s32 	%r214, %r57, %r72;
	selp.b32 	%r215, %r4, %r214, %p63;
	max.u32 	%r216, %r1, %r57;
	add.s32 	%r217, %r215, %r216;
	shl.b32 	%r218, %r217, 2;
	mov.u32 	%r219, D;
	add.s32 	%r220, %r219, %r218;
	ld.shared.u32 	%r58, [%r220];
	setp.ge.s32 	%p64, %r58, %r271;
	@%p64 bra 	$L__BB0_41;
	st.global.u32 	[%rd6], %r57;
	mov.u32 	%r271, %r58;
$L__BB0_41:
	add.s32 	%r60, %r269, 3;
	setp.eq.s32 	%p65, %r60, %r1;
	@%p65 bra 	$L__BB0_44;
	setp.lt.u32 	%p66, %r1, %r60;
	mul.lo.s32 	%r221, %r60, %r72;
	selp.b32 	%r222, %r4, %r221, %p66;
	max.u32 	%r223, %r1, %r60;
	add.s32 	%r224, %r222, %r223;
	shl.b32 	%r225, %r224, 2;
	mov.u32 	%r226, D;
	add.s32 	%r227, %r226, %r225;
	ld.shared.u32 	%r61, [%r227];
	setp.ge.s32 	%p67, %r61, %r271;
	@%p67 bra 	$L__BB0_44;
	st.global.u32 	[%rd6], %r60;
	mov.u32 	%r271, %r61;
$L__BB0_44:
	add.s32 	%r269, %r269, 4;
	setp.ne.s32 	%p68, %r269, %r14;
	mov.u32 	%r275, %r14;
	@%p68 bra 	$L__BB0_32;
$L__BB0_45:
	setp.eq.s32 	%p69, %r13, 0;
	@%p69 bra 	$L__BB0_28;
	setp.eq.s32 	%p70, %r275, %r1;
	@%p70 bra 	$L__BB0_49;
	setp.lt.u32 	%p71, %r1, %r275;
	mul.lo.s32 	%r228, %r275, %r72;
	selp.b32 	%r229, %r4, %r228, %p71;
	max.u32 	%r230, %r1, %r275;
	add.s32 	%r231, %r229, %r230;
	shl.b32 	%r232, %r231, 2;
	mov.u32 	%r233, D;
	add.s32 	%r234, %r233, %r232;
	ld.shared.u32 	%r66, [%r234];
	setp.ge.s32 	%p72, %r66, %r271;
	@%p72 bra 	$L__BB0_49;
	st.global.u32 	[%rd6], %r275;
	mov.u32 	%r271, %r66;
$L__BB0_49:
	setp.eq.s32 	%p73, %r13, 1;
	add.s32 	%r68, %r275, 1;
	@%p73 bra 	$L__BB0_28;
	setp.eq.s32 	%p74, %r68, %r1;
	@%p74 bra 	$L__BB0_53;
	setp.gt.u32 	%p75, %r1, %r275;
	mul.lo.s32 	%r235, %r68, %r72;
	selp.b32 	%r236, %r235, %r4, %p75;
	max.u32 	%r237, %r1, %r68;
	add.s32 	%r238, %r236, %r237;
	shl.b32 	%r239, %r238, 2;
	mov.u32 	%r240, D;
	add.s32 	%r241, %r240, %r239;
	ld.shared.u32 	%r69, [%r241];
	setp.ge.s32 	%p76, %r69, %r271;
	@%p76 bra 	$L__BB0_53;
	st.global.u32 	[%rd6], %r68;
	mov.u32 	%r271, %r69;
$L__BB0_53:
	setp.eq.s32 	%p77, %r13, 2;
	add.s32 	%r71, %r275, 2;
	setp.eq.s32 	%p78, %r71, %r1;
	or.pred  	%p79, %p77, %p78;
	@%p79 bra 	$L__BB0_28;
	setp.lt.u32 	%p80, %r1, %r71;
	mul.lo.s32 	%r242, %r71, %r72;
	selp.b32 	%r243, %r4, %r242, %p80;
	max.u32 	%r244, %r1, %r71;
	add.s32 	%r245, %r243, %r244;
	shl.b32 	%r246, %r245, 2;
	mov.u32 	%r247, D;
	add.s32 	%r248, %r247, %r246;
	ld.shared.u32 	%r249, [%r248];
	setp.ge.s32 	%p81, %r249, %r271;
	@%p81 bra 	$L__BB0_28;
	st.global.u32 	[%rd6], %r71;
	bra.uni 	$L__BB0_28;

}


// ===== COMPILED SASS (sm_100) =====

	.target	sm_100

	.elftype	@"ET_EXEC"


//--------------------- .note.nv.tkinfo           --------------------------
	.section	.note.nv.tkinfo,"",@"SHT_NOTE"
	.sectionflags	@"SHF_NOTE_NV_TKINFO"
	.tkinfo
        /*0018*/ 	.word	0x00000002
        /*0030*/ 	.string	""
        /*0030*/ 	.string	"ptxas"
        /*0030*/ 	.string	"Cuda compilation tools, release 13.0, V13.0.88"
        /*0030*/ 	.string	"Build cuda_13.0.r13.0/compiler.36424714_0"
        /*0030*/ 	.string	"-arch sm_100 -m 64 "



//--------------------- .note.nv.cuinfo           --------------------------
	.section	.note.nv.cuinfo,"",@"SHT_NOTE"
	.sectionflags	@"SHF_NOTE_NV_CUINFO"
        /*0018*/ 	.short	0x0002
        /*001a*/ 	.short	0x0064
        /*001c*/ 	.short	0x0082
	.zero		2


//--------------------- .nv.info                  --------------------------
	.section	.nv.info,"",@"SHT_CUDA_INFO"
	.align	4


	//----- nvinfo : EIATTR_REGCOUNT
	.align		4
        /*0000*/ 	.byte	0x04, 0x2f
        /*0002*/ 	.short	(.L_1 - .L_0)
	.align		4
.L_0:
        /*0004*/ 	.word	index@(_Z3knniiiPiS_S_)
        /*0008*/ 	.word	0x0000001f


	//----- nvinfo : EIATTR_FRAME_SIZE
	.align		4
.L_1:
        /*000c*/ 	.byte	0x04, 0x11
        /*000e*/ 	.short	(.L_3 - .L_2)
	.align		4
.L_2:
        /*0010*/ 	.word	index@(_Z3knniiiPiS_S_)
        /*0014*/ 	.word	0x00000000


	//----- nvinfo : EIATTR_MIN_STACK_SIZE
	.align		4
.L_3:
        /*0018*/ 	.byte	0x04, 0x12
        /*001a*/ 	.short	(.L_5 - .L_4)
	.align		4
.L_4:
        /*001c*/ 	.word	index@(_Z3knniiiPiS_S_)
        /*0020*/ 	.word	0x00000000
.L_5:


//--------------------- .nv.compat                --------------------------
	.section	.nv.compat,"",@"SHT_CUDA_COMPAT_INFO"
	.align	4
        /*0000*/ 	.byte	0x02, 0x09, 0x00, 0x00, 0x02, 0x02, 0x01, 0x00, 0x02, 0x05, 0x05, 0x00, 0x03, 0x07, 0x01, 0x01
        /*0010*/ 	.byte	0x02, 0x03, 0x00, 0x00, 0x02, 0x06, 0x01, 0x00, 0x04, 0x0b, 0x08, 0x00, 0x09, 0x00, 0x00, 0x00
        /*0020*/ 	.byte	0x00, 0x00, 0x00, 0x00


//--------------------- .nv.info._Z3knniiiPiS_S_  --------------------------
	.section	.nv.info._Z3knniiiPiS_S_,"",@"SHT_CUDA_INFO"
	.sectionflags	@""
	.align	4


	//----- nvinfo : EIATTR_CUDA_API_VERSION
	.align		4
        /*0000*/ 	.byte	0x04, 0x37
        /*0002*/ 	.short	(.L_7 - .L_6)
.L_6:
        /*0004*/ 	.word	0x00000082


	//----- nvinfo : EIATTR_KPARAM_INFO
	.align		4
.L_7:
        /*0008*/ 	.byte	0x04, 0x17
        /*000a*/ 	.short	(.L_9 - .L_8)
.L_8:
        /*000c*/ 	.word	0x00000000
        /*0010*/ 	.short	0x0005
        /*0012*/ 	.short	0x0020
        /*0014*/ 	.byte	0x00, 0xf5, 0x21, 0x00


	//----- nvinfo : EIATTR_KPARAM_INFO
	.align		4
.L_9:
        /*0018*/ 	.byte	0x04, 0x17
        /*001a*/ 	.short	(.L_11 - .L_10)
.L_10:
        /*001c*/ 	.word	0x00000000
        /*0020*/ 	.short	0x0004
        /*0022*/ 	.short	0x0018
        /*0024*/ 	.byte	0x00, 0xf5, 0x21, 0x00


	//----- nvinfo : EIATTR_KPARAM_INFO
	.align		4
.L_11:
        /*0028*/ 	.byte	0x04, 0x17
        /*002a*/ 	.short	(.L_13 - .L_12)
.L_12:
        /*002c*/ 	.word	0x00000000
        /*0030*/ 	.short	0x0003
        /*0032*/ 	.short	0x0010
        /*0034*/ 	.byte	0x00, 0xf5, 0x21, 0x00


	//----- nvinfo : EIATTR_KPARAM_INFO
	.align		4
.L_13:
        /*0038*/ 	.byte	0x04, 0x17
        /*003a*/ 	.short	(.L_15 - .L_14)
.L_14:
        /*003c*/ 	.word	0x00000000
        /*0040*/ 	.short	0x0002
        /*0042*/ 	.short	0x0008
        /*0044*/ 	.byte	0x00, 0xf0, 0x11, 0x00


	//----- nvinfo : EIATTR_KPARAM_INFO
	.align		4
.L_15:
        /*0048*/ 	.byte	0x04, 0x17
        /*004a*/ 	.short	(.L_17 - .L_16)
.L_16:
        /*004c*/ 	.word	0x00000000
        /*0050*/ 	.short	0x0001
        /*0052*/ 	.short	0x0004
        /*0054*/ 	.byte	0x00, 0xf0, 0x11, 0x00


	//----- nvinfo : EIATTR_KPARAM_INFO
	.align		4
.L_17:
        /*0058*/ 	.byte	0x04, 0x17
        /*005a*/ 	.short	(.L_19 - .L_18)
.L_18:
        /*005c*/ 	.word	0x00000000
        /*0060*/ 	.short	0x0000
        /*0062*/ 	.short	0x0000
        /*0064*/ 	.byte	0x00, 0xf0, 0x11, 0x00


	//----- nvinfo : EIATTR_SPARSE_MMA_MASK
	.align		4
.L_19:
        /*0068*/ 	.byte	0x03, 0x50
        /*006a*/ 	.short	0x0000


	//----- nvinfo : EIATTR_MAXREG_COUNT
	.align		4
        /*006c*/ 	.byte	0x03, 0x1b
        /*006e*/ 	.short	0x00ff


	//----- nvinfo : EIATTR_NUM_BARRIERS
	.align		4
        /*0070*/ 	.byte	0x02, 0x4c
        /*0072*/ 	.byte	0x01
	.zero		1


	//----- nvinfo : EIATTR_MERCURY_ISA_VERSION
	.align		4
        /*0074*/ 	.byte	0x03, 0x5f
        /*0076*/ 	.short	0x0101


	//----- nvinfo : EIATTR_VRC_CTA_INIT_COUNT
	.align		4
        /*0078*/ 	.byte	0x02, 0x4a
	.zero		1
	.zero		1


	//----- nvinfo : EIATTR_EXIT_INSTR_OFFSETS
	.align		4
        /*007c*/ 	.byte	0x04, 0x1c
        /*007e*/ 	.short	(.L_21 - .L_20)


	//   ....[0]....
.L_20:
        /*0080*/ 	.word	0x000003b0


	//   ....[1]....
        /*0084*/ 	.word	0x000003e0


	//   ....[2]....
        /*0088*/ 	.word	0x00001970


	//----- nvinfo : EIATTR_CRS_STACK_SIZE
	.align		4
.L_21:
        /*008c*/ 	.byte	0x04, 0x1e
        /*008e*/ 	.short	(.L_23 - .L_22)
.L_22:
        /*0090*/ 	.word	0x00000000


	//----- nvinfo : EIATTR_CBANK_PARAM_SIZE
	.align		4
.L_23:
        /*0094*/ 	.byte	0x03, 0x19
        /*0096*/ 	.short	0x0028


	//----- nvinfo : EIATTR_PARAM_CBANK
	.align		4
        /*0098*/ 	.byte	0x04, 0x0a
        /*009a*/ 	.short	(.L_25 - .L_24)
	.align		4
.L_24:
        /*009c*/ 	.word	index@(.nv.constant0._Z3knniiiPiS_S_)
        /*00a0*/ 	.short	0x0380
        /*00a2*/ 	.short	0x0028


	//----- nvinfo : EIATTR_SW_WAR
	.align		4
.L_25:
        /*00a4*/ 	.byte	0x04, 0x36
        /*00a6*/ 	.short	(.L_27 - .L_26)
.L_26:
        /*00a8*/ 	.word	0x00000008
.L_27:


//--------------------- .nv.callgraph             --------------------------
	.section	.nv.callgraph,"",@"SHT_CUDA_CALLGRAPH"
	.align	4
	.sectionentsize	8
	.align		4
        /*0000*/ 	.word	0x00000000
	.align		4
        /*0004*/ 	.word	0xffffffff
	.align		4
        /*0008*/ 	.word	0x00000000
	.align		4
        /*000c*/ 	.word	0xfffffffe
	.align		4
        /*0010*/ 	.word	0x00000000
	.align		4
        /*0014*/ 	.word	0xfffffffd
	.align		4
        /*0018*/ 	.word	0x00000000
	.align		4
        /*001c*/ 	.word	0xfffffffc


//--------------------- .text._Z3knniiiPiS_S_     --------------------------
	.section	.text._Z3knniiiPiS_S_,"ax",@progbits
	.align	128
        .global         _Z3knniiiPiS_S_
        .type           _Z3knniiiPiS_S_,@function
        .size           _Z3knniiiPiS_S_,(.L_x_32 - _Z3knniiiPiS_S_)
        .other          _Z3knniiiPiS_S_,@"STO_CUDA_ENTRY STV_DEFAULT"
_Z3knniiiPiS_S_:
.text._Z3knniiiPiS_S_:
[----:B------:R-:W-:Y:S01]  /*0000*/  LDC R1, c[0x0][0x37c] ;  /* 0x0000df00ff017b82 */ /* 0x000fe20000000800 */
[----:B------:R-:W0:Y:S07]  /*0010*/  S2R R0, SR_TID.X ;  /* 0x0000000000007919 */ /* 0x000e2e0000002100 */
[----:B------:R-:W1:Y:S01]  /*0020*/  LDC.64 R8, c[0x0][0x390] ;  /* 0x0000e400ff087b82 */ /* 0x000e620000000a00 */
[----:B------:R-:W0:Y:S01]  /*0030*/  LDCU.64 UR4, c[0x0][0x380] ;  /* 0x00007000ff0477ac */ /* 0x000e220008000a00 */
[----:B------:R-:W0:Y:S01]  /*0040*/  S2R R2, SR_TID.Z ;  /* 0x0000000000027919 */ /* 0x000e220000002300 */
[----:B------:R-:W2:Y:S01]  /*0050*/  LDCU.64 UR8, c[0x0][0x358] ;  /* 0x00006b00ff0877ac */ /* 0x000ea20008000a00 */
[----:B------:R-:W3:Y:S01]  /*0060*/  S2R R3, SR_TID.Y ;  /* 0x0000000000037919 */ /* 0x000ee20000002200 */
[----:B0-----:R-:W-:-:S02]  /*0070*/  IMAD R7, R0, UR5, R2 ;  /* 0x0000000500077c24 */ /* 0x001fc4000f8e0202 */
[----:B---3--:R-:W-:Y:S02]  /*0080*/  IMAD R5, R3, UR5, R2 ;  /* 0x0000000503057c24 */ /* 0x008fe4000f8e0202 */
[----:B-1----:R-:W-:-:S04]  /*0090*/  IMAD.WIDE R6, R7, 0x4, R8 ;  /* 0x0000000407067825 */ /* 0x002fc800078e0208 */
[----:B------:R-:W-:Y:S02]  /*00a0*/  IMAD.WIDE R8, R5, 0x4, R8 ;  /* 0x0000000405087825 */ /* 0x000fe400078e0208 */
[----:B--2---:R-:W2:Y:S01]  /*00b0*/  LDG.E R6, desc[UR8][R6.64] ;  /* 0x0000000806067981 */ /* 0x004ea2000c1e1900 */
[----:B------:R-:W0:Y:S03]  /*00c0*/  LDC.64 R4, c[0x0][0x3a0] ;  /* 0x0000e800ff047b82 */ /* 0x000e260000000a00 */
[----:B------:R-:W2:Y:S01]  /*00d0*/  LDG.E R9, desc[UR8][R8.64] ;  /* 0x0000000808097981 */ /* 0x000ea2000c1e1900 */
[C---:B------:R-:W-:Y:S01]  /*00e0*/  IMAD R10, R0.reuse, UR4, RZ ;  /* 0x00000004000a7c24 */ /* 0x040fe2000f8e02ff */
[----:B------:R-:W-:-:S03]  /*00f0*/  ISETP.GE.U32.AND P0, PT, R0, R3, PT ;  /* 0x000000030000720c */ /* 0x000fc60003f06070 */
[----:B------:R-:W-:-:S04]  /*0100*/  IMAD.IADD R12, R10, 0x1, R3 ;  /* 0x000000010a0c7824 */ /* 0x000fc800078e0203 */
[----:B------:R-:W-:-:S04]  /*0110*/  IMAD R13, R12, UR5, RZ ;  /* 0x000000050c0d7c24 */ /* 0x000fc8000f8e02ff */
[----:B------:R-:W-:-:S04]  /*0120*/  IMAD.IADD R11, R13, 0x1, R2 ;  /* 0x000000010d0b7824 */ /* 0x000fc800078e0202 */
[----:B0-----:R-:W-:-:S04]  /*0130*/  IMAD.WIDE R4, R11, 0x4, R4 ;  /* 0x000000040b047825 */ /* 0x001fc800078e0204 */
[----:B--2---:R-:W-:Y:S02]  /*0140*/  IMAD.IADD R10, R6, 0x1, -R9 ;  /* 0x00000001060a7824 */ /* 0x004fe400078e0a09 */
[----:B------:R-:W-:Y:S02]  /*0150*/  IMAD.MOV.U32 R6, RZ, RZ, RZ ;  /* 0x000000ffff067224 */ /* 0x000fe400078e00ff */
[----:B------:R-:W-:-:S05]  /*0160*/  IMAD R11, R10, R10, RZ ;  /* 0x0000000a0a0b7224 */ /* 0x000fca00078e02ff */
[----:B------:R0:W-:Y:S01]  /*0170*/  STG.E desc[UR8][R4.64], R11 ;  /* 0x0000000b04007986 */ /* 0x0001e2000c101908 */
[----:B------:R-:W-:Y:S06]  /*0180*/  BAR.SYNC.DEFER_BLOCKING 0x0 ;  /* 0x0000000000007b1d */ /* 0x000fec0000010000 */
[----:B------:R-:W-:Y:S05]  /*0190*/  @P0 BRA `(.L_x_0) ;  /* 0x00000000005c0947 */ /* 0x000fea0003800000 */
[----:B------:R-:W1:Y:S02]  /*01a0*/  LDCU UR4, c[0x0][0x364] ;  /* 0x00006c80ff0477ac */ /* 0x000e640008000800 */
[----:B-1----:R-:W-:-:S09]  /*01b0*/  UISETP.GE.U32.AND UP0, UPT, UR4, 0x2, UPT ;  /* 0x000000020400788c */ /* 0x002fd2000bf06070 */
[----:B------:R-:W-:Y:S05]  /*01c0*/  BRA.U !UP0, `(.L_x_1) ;  /* 0x00000001083c7547 */ /* 0x000fea000b800000 */
[----:B------:R-:W-:-:S07]  /*01d0*/  IMAD.U32 R6, RZ, RZ, UR4 ;  /* 0x00000004ff067e24 */ /* 0x000fce000f8e00ff */
.L_x_4:
[----:B0-----:R-:W-:Y:S01]  /*01e0*/  SHF.R.U32.HI R11, RZ, 0x1, R6 ;  /* 0x00000001ff0b7819 */ /* 0x001fe20000011606 */
[----:B------:R-:W-:Y:S01]  /*01f0*/  BSSY.RECONVERGENT B0, `(.L_x_2) ;  /* 0x000000a000007945 */ /* 0x000fe20003800200 */
[----:B------:R-:W-:Y:S02]  /*0200*/  ISETP.GT.U32.AND P1, PT, R6, 0x3, PT ;  /* 0x000000030600780c */ /* 0x000fe40003f24070 */
[----:B------:R-:W-:-:S13]  /*0210*/  ISETP.GE.U32.AND P0, PT, R2, R11, PT ;  /* 0x0000000b0200720c */ /* 0x000fda0003f06070 */
[----:B------:R-:W-:Y:S05]  /*0220*/  @P0 BRA `(.L_x_3) ;  /* 0x0000000000180947 */ /* 0x000fea0003800000 */
[----:B------:R-:W-:Y:S01]  /*0230*/  LEA R6, P0, R11, R4, 0x2 ;  /* 0x000000040b067211 */ /* 0x000fe200078010ff */
[----:B------:R-:W2:Y:S04]  /*0240*/  LDG.E R9, desc[UR8][R4.64] ;  /* 0x0000000804097981 */ /* 0x000ea8000c1e1900 */
[----:B------:R-:W-:-:S05]  /*0250*/  IMAD.X R7, RZ, RZ, R5, P0 ;  /* 0x000000ffff077224 */ /* 0x000fca00000e0605 */
[----:B------:R-:W2:Y:S02]  /*0260*/  LDG.E R6, desc[UR8][R6.64] ;  /* 0x0000000806067981 */ /* 0x000ea4000c1e1900 */
[----:B--2---:R-:W-:-:S05]  /*0270*/  IMAD.IADD R9, R6, 0x1, R9 ;  /* 0x0000000106097824 */ /* 0x004fca00078e0209 */
[----:B------:R0:W-:Y:S02]  /*0280*/  STG.E desc[UR8][R4.64], R9 ;  /* 0x0000000904007986 */ /* 0x0001e4000c101908 */
.L_x_3:
[----:B------:R-:W-:Y:S05]  /*0290*/  BSYNC.RECONVERGENT B0 ;  /* 0x0000000000007941 */ /* 0x000fea0003800200 */
.L_x_2:
[----:B------:R-:W-:Y:S01]  /*02a0*/  IMAD.MOV.U32 R6, RZ, RZ, R11 ;  /* 0x000000ffff067224 */ /* 0x000fe200078e000b */
[----:B------:R-:W-:Y:S06]  /*02b0*/  @P1 BRA `(.L_x_4) ;  /* 0xfffffffc00c81947 */ /* 0x000fec000383ffff */
.L_x_1:
[----:B0-----:R-:W0:Y:S01]  /*02c0*/  LDC.64 R4, c[0x0][0x3a0] ;  /* 0x0000e800ff047b82 */ /* 0x001e220000000a00 */
[----:B------:R-:W-:Y:S05]  /*02d0*/  WARPSYNC.ALL ;  /* 0x0000000000007948 */ /* 0x000fea0003800000 */
[----:B0-----:R-:W-:Y:S02]  /*02e0*/  IMAD.WIDE R4, R13, 0x4, R4 ;  /* 0x000000040d047825 */ /* 0x001fe400078e0204 */
[----:B------:R-:W-:Y:S06]  /*02f0*/  BAR.SYNC.DEFER_BLOCKING 0x0 ;  /* 0x0000000000007b1d */ /* 0x000fec0000010000 */
[----:B------:R1:W5:Y:S02]  /*0300*/  LDG.E R6, desc[UR8][R4.64] ;  /* 0x0000000804067981 */ /* 0x000364000c1e1900 */
.L_x_0:
[----:B------:R-:W2:Y:S01]  /*0310*/  S2UR UR5, SR_CgaCtaId ;  /* 0x00000000000579c3 */ /* 0x000ea20000008800 */
[----:B------:R-:W-:Y:S02]  /*0320*/  UMOV UR4, 0x400 ;  /* 0x0000040000047882 */ /* 0x000fe40000000000 */
[----:B--2---:R-:W-:-:S06]  /*0330*/  ULEA UR4, UR5, UR4, 0x18 ;  /* 0x0000000405047291 */ /* 0x004fcc000f8ec0ff */
[----:B01----:R-:W-:Y:S01]  /*0340*/  LEA R5, R12, UR4, 0x2 ;  /* 0x000000040c057c11 */ /* 0x003fe2000f8e10ff */
[----:B------:R-:W-:Y:S05]  /*0350*/  WARPSYNC.ALL ;  /* 0x0000000000007948 */ /* 0x000fea0003800000 */
[----:B-----5:R0:W-:Y:S02]  /*0360*/  STS [R5], R6 ;  /* 0x0000000605007388 */ /* 0x0201e40000000800 */
[----:B0-----:R-:W0:Y:S08]  /*0370*/  LDC R5, c[0x0][0x388] ;  /* 0x0000e200ff057b82 */ /* 0x001e300000000800 */
[----:B------:R-:W-:Y:S01]  /*0380*/  BAR.SYNC.DEFER_BLOCKING 0x0 ;  /* 0x0000000000007b1d */ /* 0x000fe20000010000 */
[----:B0-----:R-:W-:-:S04]  /*0390*/  ISETP.GE.AND P0, PT, R5, 0x1, PT ;  /* 0x000000010500780c */ /* 0x001fc80003f06270 */
[----:B------:R-:W-:-:S13]  /*03a0*/  ISETP.NE.OR P0, PT, R3, RZ, !P0 ;  /* 0x000000ff0300720c */ /* 0x000fda0004705670 */
[----:B------:R-:W-:Y:S05]  /*03b0*/  @P0 EXIT ;  /* 0x000000000000094d */ /* 0x000fea0003800000 */
[----:B------:R-:W0:Y:S02]  /*03c0*/  LDC R2, c[0x0][0x380] ;  /* 0x0000e000ff027b82 */ /* 0x000e240000000800 */
[----:B0-----:R-:W-:-:S13]  /*03d0*/  ISETP.GE.AND P0, PT, R2, 0x1, PT ;  /* 0x000000010200780c */ /* 0x001fda0003f06270 */
[----:B------:R-:W-:Y:S05]  /*03e0*/  @!P0 EXIT ;  /* 0x000000000000894d */ /* 0x000fea0003800000 */
[----:B------:R-:W-:Y:S01]  /*03f0*/  IMAD R8, R0, R5, RZ ;  /* 0x0000000500087224 */ /* 0x000fe200078e02ff */
[----:B------:R-:W-:Y:S01]  /*0400*/  PRMT R7, RZ, 0x7610, R7 ;  /* 0x00007610ff077816 */ /* 0x000fe20000000007 */
[----:B------:R-:W-:Y:S01]  /*0410*/  UMOV UR4, URZ ;  /* 0x000000ff00047c82 */ /* 0x000fe20008000000 */
[----:B------:R-:W-:-:S07]  /*0420*/  PRMT R6, RZ, 0x7610, R6 ;  /* 0x00007610ff067816 */ /* 0x000fce0000000006 */
.L_x_30:
[----:B------:R-:W0:Y:S01]  /*0430*/  LDC.64 R2, c[0x0][0x398] ;  /* 0x0000e600ff027b82 */ /* 0x000e220000000a00 */
[----:B------:R-:W-:Y:S02]  /*0440*/  UISETP.NE.AND UP0, UPT, UR4, URZ, UPT ;  /* 0x000000ff0400728c */ /* 0x000fe4000bf05270 */
[----:B------:R-:W-:Y:S01]  /*0450*/  VIADD R5, R8, UR4 ;  /* 0x0000000408057c36 */ /* 0x000fe20008000000 */
[----:B------:R-:W-:Y:S03]  /*0460*/  BSSY.RECONVERGENT B0, `(.L_x_5) ;  /* 0x000014d000007945 */ /* 0x000fe60003800200 */
[----:B0-----:R-:W-:-:S03]  /*0470*/  IMAD.WIDE.U32 R2, R5, 0x4, R2 ;  /* 0x0000000405027825 */ /* 0x001fc600078e0002 */
[----:B------:R-:W-:Y:S05]  /*0480*/  BRA.U !UP0, `(.L_x_6) ;  /* 0x0000000908dc7547 */ /* 0x000fea000b800000 */
[----:B------:R-:W-:Y:S01]  /*0490*/  LOP3.LUT R4, R7, 0xffff, RZ, 0xc0, !PT ;  /* 0x0000ffff07047812 */ /* 0x000fe200078ec0ff */
[----:B------:R-:W-:Y:S01]  /*04a0*/  IMAD.MOV.U32 R9, RZ, RZ, RZ ;  /* 0x000000ffff097224 */ /* 0x000fe200078e00ff */
[----:B------:R-:W-:Y:S01]  /*04b0*/  LOP3.LUT P0, RZ, R6, 0x7, RZ, 0xc0, !PT ;  /* 0x0000000706ff7812 */ /* 0x000fe2000780c0ff */
[----:B------:R-:W-:Y:S01]  /*04c0*/  IMAD.MOV.U32 R10, RZ, RZ, 0x64 ;  /* 0x00000064ff0a7424 */ /* 0x000fe200078e00ff */
[----:B------:R-:W-:-:S05]  /*04d0*/  LOP3.LUT R4, R4, 0x7, RZ, 0xc0, !PT ;  /* 0x0000000704047812 */ /* 0x000fca00078ec0ff */
[----:B------:R-:W-:-:S05]  /*04e0*/  VIADD R4, R4, 0xffffffff ;  /* 0xffffffff04047836 */ /* 0x000fca0000000000 */
[----:B------:R-:W-:-:S13]  /*04f0*/  ISETP.GE.U32.AND P1, PT, R4, 0x3, PT ;  /* 0x000000030400780c */ /* 0x000fda0003f26070 */
.L_x_15:
[----:B------:R-:W-:Y:S01]  /*0500*/  UISETP.GE.U32.AND UP0, UPT, UR4, 0x10, UPT ;  /* 0x000000100400788c */ /* 0x000fe2000bf06070 */
[----:B------:R-:W-:Y:S01]  /*0510*/  ISETP.NE.AND P2, PT, R9, R0, PT ;  /* 0x000000000900720c */ /* 0x000fe20003f45270 */
[----:B------:R-:W-:-:S03]  /*0520*/  UMOV UR5, URZ ;  /* 0x000000ff00057c82 */ /* 0x000fc60008000000 */
[----:B------:R-:W-:-:S04]  /*0530*/  SEL R11, RZ, 0x1, P2 ;  /* 0x00000001ff0b7807 */ /* 0x000fc80001000000 */
[----:B------:R-:W-:Y:S05]  /*0540*/  BRA.U !UP0, `(.L_x_7) ;  /* 0x0000000108f07547 */ /* 0x000fea000b800000 */
[----:B------:R-:W0:Y:S01]  /*0550*/  LDC.64 R4, c[0x0][0x398] ;  /* 0x0000e600ff047b82 */ /* 0x000e220000000a00 */
[----:B------:R-:W-:-:S04]  /*0560*/  ULOP3.LUT UR5, UR4, 0xfffffff0, URZ, 0xc0, !UPT ;  /* 0xfffffff004057892 */ /* 0x000fc8000f8ec0ff */
[----:B------:R-:W-:Y:S01]  /*0570*/  UIADD3 UR5, UPT, UPT, -UR5, URZ, URZ ;  /* 0x000000ff05057290 */ /* 0x000fe2000fffe1ff */
[----:B0-----:R-:W-:-:S03]  /*0580*/  IMAD.WIDE.U32 R4, R8, 0x4, R4 ;  /* 0x0000000408047825 */ /* 0x001fc600078e0004 */
[----:B------:R-:W-:-:S05]  /*0590*/  IADD3 R4, P2, PT, R4, 0x20, RZ ;  /* 0x0000002004047810 */ /* 0x000fca0007f5e0ff */
[----:B------:R-:W-:-:S08]  /*05a0*/  IMAD.X R5, RZ, RZ, R5, P2 ;  /* 0x000000ffff057224 */ /* 0x000fd000010e0605 */
.L_x_8:
[----:B------:R-:W2:Y:S04]  /*05b0*/  LDG.E R15, desc[UR8][R4.64+-0x20] ;  /* 0xffffe008040f7981 */ /* 0x000ea8000c1e1900 */
[----:B------:R-:W3:Y:S04]  /*05c0*/  LDG.E R19, desc[UR8][R4.64+-0x1c] ;  /* 0xffffe40804137981 */ /* 0x000ee8000c1e1900 */
[----:B------:R-:W4:Y:S04]  /*05d0*/  LDG.E R21, desc[UR8][R4.64+-0x18] ;  /* 0xffffe80804157981 */ /* 0x000f28000c1e1900 */
[----:B------:R-:W5:Y:S04]  /*05e0*/  LDG.E R23, desc[UR8][R4.64+-0x14] ;  /* 0xffffec0804177981 */ /* 0x000f68000c1e1900 */
        /* <DEDUP_REMOVED lines=10> */
[----:B------:R-:W5:Y:S01]  /*0690*/  LDG.E R17, desc[UR8][R4.64+0x18] ;  /* 0x0000180804117981 */ /* 0x000f62000c1e1900 */
[----:B--2---:R-:W-:-:S03]  /*06a0*/  ISETP.NE.AND P2, PT, R15, R9, PT ;  /* 0x000000090f00720c */ /* 0x004fc60003f45270 */
[----:B------:R0:W2:Y:S01]  /*06b0*/  LDG.E R15, desc[UR8][R4.64+0x1c] ;  /* 0x00001c08040f7981 */ /* 0x0000a2000c1e1900 */
[-C--:B---3--:R-:W-:Y:S02]  /*06c0*/  ISETP.NE.AND P3, PT, R19, R9.reuse, PT ;  /* 0x000000091300720c */ /* 0x088fe40003f65270 */
[----:B------:R-:W-:Y:S02]  /*06d0*/  SEL R11, R11, 0x1, P2 ;  /* 0x000000010b0b7807 */ /* 0x000fe40001000000 */
[-C--:B----4-:R-:W-:Y:S02]  /*06e0*/  ISETP.NE.AND P2, PT, R21, R9.reuse, PT ;  /* 0x000000091500720c */ /* 0x090fe40003f45270 */
[----:B------:R-:W-:Y:S02]  /*06f0*/  SEL R11, R11, 0x1, P3 ;  /* 0x000000010b0b7807 */ /* 0x000fe40001800000 */
[----:B-----5:R-:W-:Y:S02]  /*0700*/  ISETP.NE.AND P3, PT, R23, R9, PT ;  /* 0x000000091700720c */ /* 0x020fe40003f65270 */
[----:B------:R-:W-:-:S02]  /*0710*/  SEL R11, R11, 0x1, P2 ;  /* 0x000000010b0b7807 */ /* 0x000fc40001000000 */
[-C--:B------:R-:W-:Y:S02]  /*0720*/  ISETP.NE.AND P2, PT, R13, R9.reuse, PT ;  /* 0x000000090d00720c */ /* 0x080fe40003f45270 */
[----:B------:R-:W-:Y:S02]  /*0730*/  SEL R11, R11, 0x1, P3 ;  /* 0x000000010b0b7807 */ /* 0x000fe40001800000 */
[-C--:B------:R-:W-:Y:S02]  /*0740*/  ISETP.NE.AND P3, PT, R28, R9.reuse, PT ;  /* 0x000000091c00720c */ /* 0x080fe40003f65270 */
[----:B------:R-:W-:Y:S02]  /*0750*/  SEL R11, R11, 0x1, P2 ;  /* 0x000000010b0b7807 */ /* 0x000fe40001000000 */
[----:B------:R-:W-:Y:S02]  /*0760*/  ISETP.NE.AND P2, PT, R26, R9, PT ;  /* 0x000000091a00720c */ /* 0x000fe40003f45270 */
        /* <DEDUP_REMOVED lines=10> */
[----:B------:R-:W-:Y:S01]  /*0810*/  SEL R11, R11, 0x1, P2 ;  /* 0x000000010b0b7807 */ /* 0x000fe20001000000 */
[----:B------:R-:W-:Y:S01]  /*0820*/  UIADD3 UR5, UPT, UPT, UR5, 0x10, URZ ;  /* 0x0000001005057890 */ /* 0x000fe2000fffe0ff */
[-C--:B------:R-:W-:Y:S02]  /*0830*/  ISETP.NE.AND P2, PT, R14, R9.reuse, PT ;  /* 0x000000090e00720c */ /* 0x080fe40003f45270 */
[----:B------:R-:W-:Y:S01]  /*0840*/  SEL R11, R11, 0x1, P3 ;  /* 0x000000010b0b7807 */ /* 0x000fe20001800000 */
[----:B------:R-:W-:Y:S01]  /*0850*/  UISETP.NE.AND UP0, UPT, UR5, URZ, UPT ;  /* 0x000000ff0500728c */ /* 0x000fe2000bf05270 */
[----:B------:R-:W-:-:S02]  /*0860*/  ISETP.NE.AND P3, PT, R12, R9, PT ;  /* 0x000000090c00720c */ /* 0x000fc40003f65270 */
[----:B------:R-:W-:Y:S02]  /*0870*/  SEL R11, R11, 0x1, P2 ;  /* 0x000000010b0b7807 */ /* 0x000fe40001000000 */
[----:B------:R-:W-:Y:S02]  /*0880*/  ISETP.NE.AND P2, PT, R17, R9, PT ;  /* 0x000000091100720c */ /* 0x000fe40003f45270 */
[----:B------:R-:W-:Y:S02]  /*0890*/  SEL R11, R11, 0x1, P3 ;  /* 0x000000010b0b7807 */ /* 0x000fe40001800000 */
[----:B0-----:R-:W-:Y:S02]  /*08a0*/  IADD3 R4, P4, PT, R4, 0x40, RZ ;  /* 0x0000004004047810 */ /* 0x001fe40007f9e0ff */
[----:B------:R-:W-:-:S03]  /*08b0*/  SEL R11, R11, 0x1, P2 ;  /* 0x000000010b0b7807 */ /* 0x000fc60001000000 */
[----:B------:R-:W-:Y:S01]  /*08c0*/  IMAD.X R5, RZ, RZ, R5, P4 ;  /* 0x000000ffff057224 */ /* 0x000fe200020e0605 */
[----:B--2---:R-:W-:-:S04]  /*08d0*/  ISETP.NE.AND P3, PT, R15, R9, PT ;  /* 0x000000090f00720c */ /* 0x004fc80003f65270 */
[----:B------:R-:W-:Y:S01]  /*08e0*/  SEL R11, R11, 0x1, P3 ;  /* 0x000000010b0b7807 */ /* 0x000fe20001800000 */
[----:B------:R-:W-:Y:S08]  /*08f0*/  BRA.U UP0, `(.L_x_8) ;  /* 0xfffffffd002c7547 */ /* 0x000ff0000b83ffff */
[----:B------:R-:W-:-:S12]  /*0900*/  ULOP3.LUT UR5, UR4, 0x7ffffff0, URZ, 0xc0, !UPT ;  /* 0x7ffffff004057892 */ /* 0x000fd8000f8ec0ff */
.L_x_7:
[----:B------:R-:W-:-:S09]  /*0910*/  ULOP3.LUT UP0, URZ, UR4, 0xf, URZ, 0xc0, !UPT ;  /* 0x0000000f04ff7892 */ /* 0x000fd2000f80c0ff */
[----:B------:R-:W-:Y:S05]  /*0920*/  BRA.U !UP0, `(.L_x_9) ;  /* 0x0000000508507547 */ /* 0x000fea000b800000 */
[----:B------:R-:W-:-:S05]  /*0930*/  LOP3.LUT R4, R6, 0xf, RZ, 0xc0, !PT ;  /* 0x0000000f06047812 */ /* 0x000fca00078ec0ff */
[----:B------:R-:W-:-:S05]  /*0940*/  VIADD R4, R4, 0xffffffff ;  /* 0xffffffff04047836 */ /* 0x000fca0000000000 */
[----:B------:R-:W-:-:S13]  /*0950*/  ISETP.GE.U32.AND P2, PT, R4, 0x7, PT ;  /* 0x000000070400780c */ /* 0x000fda0003f46070 */
[----:B------:R-:W-:Y:S05]  /*0960*/  @!P2 BRA `(.L_x_10) ;  /* 0x000000000084a947 */ /* 0x000fea0003800000 */
[----:B------:R-:W0:Y:S01]  /*0970*/  LDC.64 R12, c[0x0][0x398] ;  /* 0x0000e600ff0c7b82 */ /* 0x000e220000000a00 */
[----:B------:R-:W1:Y:S01]  /*0980*/  LDCU.64 UR6, c[0x0][0x398] ;  /* 0x00007300ff0677ac */ /* 0x000e620008000a00 */
[C---:B------:R-:W-:Y:S01]  /*0990*/  IADD3 R14, P2, PT, R8.reuse, UR5, RZ ;  /* 0x00000005080e7c10 */ /* 0x040fe2000ff5e0ff */
[----:B------:R-:W-:-:S04]  /*09a0*/  VIADD R5, R8, UR5 ;  /* 0x0000000508057c36 */ /* 0x000fc80008000000 */
[----:B------:R-:W-:Y:S01]  /*09b0*/  IMAD.X R15, RZ, RZ, RZ, P2 ;  /* 0x000000ffff0f7224 */ /* 0x000fe200010e06ff */
[----:B-1----:R-:W-:Y:S01]  /*09c0*/  LEA R4, P2, R14, UR6, 0x2 ;  /* 0x000000060e047c11 */ /* 0x002fe2000f8410ff */
[----:B0-----:R-:W-:-:S03]  /*09d0*/  IMAD.WIDE.U32 R12, R5, 0x4, R12 ;  /* 0x00000004050c7825 */ /* 0x001fc600078e000c */
[----:B------:R-:W-:-:S03]  /*09e0*/  LEA.HI.X R5, R14, UR7, R15, 0x2, P2 ;  /* 0x000000070e057c11 */ /* 0x000fc600090f140f */
[----:B------:R-:W2:Y:S04]  /*09f0*/  LDG.E R12, desc[UR8][R12.64] ;  /* 0x000000080c0c7981 */ /* 0x000ea8000c1e1900 */
[----:B------:R-:W3:Y:S04]  /*0a00*/  LDG.E R14, desc[UR8][R4.64+0x4] ;  /* 0x00000408040e7981 */ /* 0x000ee8000c1e1900 */
[----:B------:R-:W4:Y:S04]  /*0a10*/  LDG.E R16, desc[UR8][R4.64+0x8] ;  /* 0x0000080804107981 */ /* 0x000f28000c1e1900 */
[----:B------:R-:W5:Y:S04]  /*0a20*/  LDG.E R18, desc[UR8][R4.64+0xc] ;  /* 0x00000c0804127981 */ /* 0x000f68000c1e1900 */
[----:B------:R-:W5:Y:S04]  /*0a30*/  LDG.E R20, desc[UR8][R4.64+0x10] ;  /* 0x0000100804147981 */ /* 0x000f68000c1e1900 */
[----:B------:R-:W5:Y:S04]  /*0a40*/  LDG.E R22, desc[UR8][R4.64+0x14] ;  /* 0x0000140804167981 */ /* 0x000f68000c1e1900 */
[----:B------:R-:W5:Y:S04]  /*0a50*/  LDG.E R24, desc[UR8][R4.64+0x18] ;  /* 0x0000180804187981 */ /* 0x000f68000c1e1900 */
[----:B------:R-:W5:Y:S01]  /*0a60*/  LDG.E R26, desc[UR8][R4.64+0x1c] ;  /* 0x00001c08041a7981 */ /* 0x000f62000c1e1900 */
[----:B------:R-:W-:Y:S01]  /*0a70*/  UIADD3 UR5, UPT, UPT, UR5, 0x8, URZ ;  /* 0x0000000805057890 */ /* 0x000fe2000fffe0ff */
[----:B--2---:R-:W-:-:S02]  /*0a80*/  ISETP.NE.AND P2, PT, R12, R9, PT ;  /* 0x000000090c00720c */ /* 0x004fc40003f45270 */
        /* <DEDUP_REMOVED lines=12> */
[----:B------:R-:W-:Y:S02]  /*0b50*/  ISETP.NE.AND P3, PT, R26, R9, PT ;  /* 0x000000091a00720c */ /* 0x000fe40003f65270 */
[----:B------:R-:W-:-:S04]  /*0b60*/  SEL R11, R11, 0x1, P2 ;  /* 0x000000010b0b7807 */ /* 0x000fc80001000000 */
[----:B------:R-:W-:-:S07]  /*0b70*/  SEL R11, R11, 0x1, P3 ;  /* 0x000000010b0b7807 */ /* 0x000fce0001800000 */
.L_x_10:
[----:B------:R-:W-:Y:S05]  /*0b80*/  @!P0 BRA `(.L_x_9) ;  /* 0x0000000000b88947 */ /* 0x000fea0003800000 */
[----:B------:R-:W-:-:S04]  /*0b90*/  LOP3.LUT R12, R7, 0xffff, RZ, 0xc0, !PT ;  /* 0x0000ffff070c7812 */ /* 0x000fc800078ec0ff */
[----:B------:R-:W-:-:S04]  /*0ba0*/  LOP3.LUT R12, R12, 0x3, RZ, 0xc0, !PT ;  /* 0x000000030c0c7812 */ /* 0x000fc800078ec0ff */
[----:B------:R-:W-:Y:S01]  /*0bb0*/  ISETP.NE.AND P2, PT, R12, RZ, PT ;  /* 0x000000ff0c00720c */ /* 0x000fe20003f45270 */
[----:B------:R-:W-:-:S12]  /*0bc0*/  @!P1 BRA `(.L_x_11) ;  /* 0x0000000000549947 */ /* 0x000fd80003800000 */
        /* <DEDUP_REMOVED lines=19> */
[----:B------:R-:W-:-:S04]  /*0d00*/  SEL R11, R11, 0x1, P4 ;  /* 0x000000010b0b7807 */ /* 0x000fc80002000000 */
[----:B------:R-:W-:-:S07]  /*0d10*/  SEL R11, R11, 0x1, P3 ;  /* 0x000000010b0b7807 */ /* 0x000fce0001800000 */
.L_x_11:
[----:B------:R-:W-:Y:S05]  /*0d20*/  @!P2 BRA `(.L_x_9) ;  /* 0x000000000050a947 */ /* 0x000fea0003800000 */
[----:B------:R-:W0:Y:S01]  /*0d30*/  LDC.64 R4, c[0x0][0x398] ;  /* 0x0000e600ff047b82 */ /* 0x000e220000000a00 */
[----:B------:R-:W-:-:S04]  /*0d40*/  VIADD R13, R8, UR5 ;  /* 0x00000005080d7c36 */ /* 0x000fc80008000000 */
[----:B0-----:R-:W-:-:S06]  /*0d50*/  IMAD.WIDE.U32 R4, R13, 0x4, R4 ;  /* 0x000000040d047825 */ /* 0x001fcc00078e0004 */
[----:B------:R-:W2:Y:S01]  /*0d60*/  LDG.E R4, desc[UR8][R4.64] ;  /* 0x0000000804047981 */ /* 0x000ea2000c1e1900 */
[----:B------:R-:W-:Y:S02]  /*0d70*/  ISETP.NE.AND P3, PT, R12, 0x1, PT ;  /* 0x000000010c00780c */ /* 0x000fe40003f65270 */
[----:B--2---:R-:W-:-:S04]  /*0d80*/  ISETP.NE.AND P2, PT, R4, R9, PT ;  /* 0x000000090400720c */ /* 0x004fc80003f45270 */
[----:B------:R-:W-:-:S07]  /*0d90*/  SEL R11, R11, 0x1, P2 ;  /* 0x000000010b0b7807 */ /* 0x000fce0001000000 */
[----:B------:R-:W-:Y:S05]  /*0da0*/  @!P3 BRA `(.L_x_9) ;  /* 0x000000000030b947 */ /* 0x000fea0003800000 */
[----:B------:R-:W0:Y:S01]  /*0db0*/  LDCU.64 UR6, c[0x0][0x398] ;  /* 0x00007300ff0677ac */ /* 0x000e220008000a00 */
[----:B------:R-:W-:Y:S02]  /*0dc0*/  IADD3 R5, P3, PT, R8, UR5, RZ ;  /* 0x0000000508057c10 */ /* 0x000fe4000ff7e0ff */
[----:B------:R-:W-:-:S03]  /*0dd0*/  ISETP.NE.AND P2, PT, R12, 0x2, PT ;  /* 0x000000020c00780c */ /* 0x000fc60003f45270 */
[----:B------:R-:W-:Y:S01]  /*0de0*/  IMAD.X R12, RZ, RZ, RZ, P3 ;  /* 0x000000ffff0c7224 */ /* 0x000fe200018e06ff */
[----:B0-----:R-:W-:-:S04]  /*0df0*/  LEA R4, P3, R5, UR6, 0x2 ;  /* 0x0000000605047c11 */ /* 0x001fc8000f8610ff */
[----:B------:R-:W-:-:S05]  /*0e00*/  LEA.HI.X R5, R5, UR7, R12, 0x2, P3 ;  /* 0x0000000705057c11 */ /* 0x000fca00098f140c */
[----:B------:R-:W2:Y:S04]  /*0e10*/  LDG.E R12, desc[UR8][R4.64+0x4] ;  /* 0x00000408040c7981 */ /* 0x000ea8000c1e1900 */
[----:B------:R-:W3:Y:S01]  /*0e20*/  @P2 LDG.E R14, desc[UR8][R4.64+0x8] ;  /* 0x00000808040e2981 */ /* 0x000ee2000c1e1900 */
[-C--:B--2---:R-:W-:Y:S02]  /*0e30*/  ISETP.NE.AND P3, PT, R12, R9.reuse, PT ;  /* 0x000000090c00720c */ /* 0x084fe40003f65270 */
[----:B---3--:R-:W-:Y:S02]  /*0e40*/  @P2 ISETP.NE.AND P4, PT, R14, R9, PT ;  /* 0x000000090e00220c */ /* 0x008fe40003f85270 */
[----:B------:R-:W-:-:S04]  /*0e50*/  SEL R11, R11, 0x1, P3 ;  /* 0x000000010b0b7807 */ /* 0x000fc80001800000 */
[----:B------:R-:W-:-:S07]  /*0e60*/  @P2 SEL R11, R11, 0x1, P4 ;  /* 0x000000010b0b2807 */ /* 0x000fce0002000000 */
.L_x_9:
[----:B------:R-:W-:Y:S01]  /*0e70*/  ISETP.NE.AND P2, PT, R11, RZ, PT ;  /* 0x000000ff0b00720c */ /* 0x000fe20003f45270 */
[----:B------:R-:W-:-:S12]  /*0e80*/  BSSY.RECONVERGENT B1, `(.L_x_12) ;  /* 0x0000012000017945 */ /* 0x000fd80003800200 */
[----:B------:R-:W-:Y:S05]  /*0e90*/  @P2 BRA `(.L_x_13) ;  /* 0x0000000000402947 */ /* 0x000fea0003800000 */
[----:B------:R-:W0:Y:S01]  /*0ea0*/  LDCU UR7, c[0x0][0x380] ;  /* 0x00007000ff0777ac */ /* 0x000e220008000800 */
[----:B------:R-:W1:Y:S01]  /*0eb0*/  S2UR UR6, SR_CgaCtaId ;  /* 0x00000000000679c3 */ /* 0x000e620000008800 */
[C---:B------:R-:W-:Y:S01]  /*0ec0*/  ISETP.GE.U32.AND P2, PT, R0.reuse, R9, PT ;  /* 0x000000090000720c */ /* 0x040fe20003f46070 */
[----:B------:R-:W2:Y:S01]  /*0ed0*/  LDCU UR5, c[0x0][0x380] ;  /* 0x00007000ff0577ac */ /* 0x000ea20008000800 */
[----:B0-----:R-:W-:Y:S02]  /*0ee0*/  IMAD R5, R0, UR7, RZ ;  /* 0x0000000700057c24 */ /* 0x001fe4000f8e02ff */
[----:B--2---:R-:W-:Y:S01]  /*0ef0*/  IMAD R4, R9, UR5, RZ ;  /* 0x0000000509047c24 */ /* 0x004fe2000f8e02ff */
[----:B------:R-:W-:Y:S02]  /*0f00*/  UMOV UR5, 0x400 ;  /* 0x0000040000057882 */ /* 0x000fe40000000000 */
[----:B-1----:R-:W-:Y:S02]  /*0f10*/  ULEA UR5, UR6, UR5, 0x18 ;  /* 0x0000000506057291 */ /* 0x002fe4000f8ec0ff */
[----:B------:R-:W-:-:S02]  /*0f20*/  SEL R4, R5, R4, !P2 ;  /* 0x0000000405047207 */ /* 0x000fc40005000000 */
[----:B------:R-:W-:-:S05]  /*0f30*/  VIMNMX.U32 R5, PT, PT, R0, R9, !PT ;  /* 0x0000000900057248 */ /* 0x000fca0007fe0000 */
[----:B------:R-:W-:-:S05]  /*0f40*/  IMAD.IADD R4, R4, 0x1, R5 ;  /* 0x0000000104047824 */ /* 0x000fca00078e0205 */
[----:B------:R-:W-:-:S05]  /*0f50*/  LEA R4, R4, UR5, 0x2 ;  /* 0x0000000504047c11 */ /* 0x000fca000f8e10ff */
[----:B------:R-:W0:Y:S02]  /*0f60*/  LDS R5, [R4] ;  /* 0x0000000004057984 */ /* 0x000e240000000800 */
[----:B0-----:R-:W-:-:S13]  /*0f70*/  ISETP.GE.AND P2, PT, R5, R10, PT ;  /* 0x0000000a0500720c */ /* 0x001fda0003f46270 */
[----:B------:R0:W-:Y:S01]  /*0f80*/  @!P2 STG.E desc[UR8][R2.64], R9 ;  /* 0x000000090200a986 */ /* 0x0001e2000c101908 */
[----:B------:R-:W-:-:S07]  /*0f90*/  @!P2 IMAD.MOV.U32 R10, RZ, RZ, R5 ;  /* 0x000000ffff0aa224 */ /* 0x000fce00078e0005 */
.L_x_13:
[----:B------:R-:W-:Y:S05]  /*0fa0*/  BSYNC.RECONVERGENT B1 ;  /* 0x0000000000017941 */ /* 0x000fea0003800200 */
.L_x_12:
[----:B------:R-:W1:Y:S01]  /*0fb0*/  LDCU UR5, c[0x0][0x380] ;  /* 0x00007000ff0577ac */ /* 0x000e620008000800 */
[----:B0-----:R-:W-:-:S05]  /*0fc0*/  VIADD R9, R9, 0x1 ;  /* 0x0000000109097836 */ /* 0x001fca0000000000 */
[----:B-1----:R-:W-:-:S13]  /*0fd0*/  ISETP.NE.AND P2, PT, R9, UR5, PT ;  /* 0x0000000509007c0c */ /* 0x002fda000bf45270 */
[----:B------:R-:W-:Y:S05]  /*0fe0*/  @!P2 BRA `(.L_x_14) ;  /* 0x000000080050a947 */ /* 0x000fea0003800000 */
[----:B------:R-:W-:Y:S05]  /*0ff0*/  BRA `(.L_x_15) ;  /* 0xfffffff400407947 */ /* 0x000fea000383ffff */
.L_x_6:
[----:B------:R-:W0:Y:S01]  /*1000*/  LDCU UR5, c[0x0][0x380] ;  /* 0x00007000ff0577ac */ /* 0x000e220008000800 */
[----:B------:R-:W-:Y:S02]  /*1010*/  IMAD.MOV.U32 R9, RZ, RZ, RZ ;  /* 0x000000ffff097224 */ /* 0x000fe400078e00ff */
[----:B------:R-:W-:Y:S01]  /*1020*/  IMAD.MOV.U32 R5, RZ, RZ, 0x64 ;  /* 0x00000064ff057424 */ /* 0x000fe200078e00ff */
[----:B------:R-:W1:Y:S01]  /*1030*/  LDCU UR6, c[0x0][0x380] ;  /* 0x00007000ff0677ac */ /* 0x000e620008000800 */
[----:B0-----:R-:W-:Y:S01]  /*1040*/  UISETP.GE.U32.AND UP0, UPT, UR5, 0x4, UPT ;  /* 0x000000040500788c */ /* 0x001fe2000bf06070 */
[----:B-1----:R-:W-:-:S08]  /*1050*/  IMAD R4, R0, UR6, RZ ;  /* 0x0000000600047c24 */ /* 0x002fd0000f8e02ff */
[----:B------:R-:W-:Y:S05]  /*1060*/  BRA.U !UP0, `(.L_x_16) ;  /* 0x0000000508407547 */ /* 0x000fea000b800000 */
[----:B------:R-:W0:Y:S01]  /*1070*/  LDC R12, c[0x0][0x380] ;  /* 0x0000e000ff0c7b82 */ /* 0x000e220000000800 */
[----:B------:R-:W-:Y:S01]  /*1080*/  IMAD.MOV.U32 R9, RZ, RZ, RZ ;  /* 0x000000ffff097224 */ /* 0x000fe200078e00ff */
[----:B------:R-:W1:Y:S01]  /*1090*/  LDCU UR7, c[0x0][0x380] ;  /* 0x00007000ff0777ac */ /* 0x000e620008000800 */
[----:B------:R-:W-:-:S07]  /*10a0*/  IMAD.MOV.U32 R5, RZ, RZ, 0x64 ;  /* 0x00000064ff057424 */ /* 0x000fce00078e00ff */
.L_x_25:
[CC--:B------:R-:W-:Y:S01]  /*10b0*/  ISETP.NE.AND P3, PT, R9.reuse, R0.reuse, PT ;  /* 0x000000000900720c */ /* 0x0c0fe20003f65270 */
[C---:B-1----:R-:W-:Y:S01]  /*10c0*/  VIADD R17, R9.reuse, 0x1 ;  /* 0x0000000109117836 */ /* 0x042fe20000000000 */
[----:B------:R-:W-:Y:S01]  /*10d0*/  BSSY.RECONVERGENT B1, `(.L_x_17) ;  /* 0x0000014000017945 */ /* 0x000fe20003800200 */
[C---:B---3--:R-:W-:Y:S02]  /*10e0*/  VIADD R13, R9.reuse, 0x2 ;  /* 0x00000002090d7836 */ /* 0x048fe40000000000 */
[----:B----4-:R-:W-:Y:S01]  /*10f0*/  VIADD R11, R9, 0x3 ;  /* 0x00000003090b7836 */ /* 0x010fe20000000000 */
[-C--:B------:R-:W-:Y:S02]  /*1100*/  ISETP.NE.AND P2, PT, R17, R0.reuse, PT ;  /* 0x000000001100720c */ /* 0x080fe40003f45270 */
[-C--:B------:R-:W-:Y:S02]  /*1110*/  ISETP.NE.AND P0, PT, R13, R0.reuse, PT ;  /* 0x000000000d00720c */ /* 0x080fe40003f05270 */
[----:B------:R-:W-:-:S03]  /*1120*/  ISETP.NE.AND P1, PT, R11, R0, PT ;  /* 0x000000000b00720c */ /* 0x000fc60003f25270 */
[----:B------:R-:W-:Y:S10]  /*1130*/  @!P3 BRA `(.L_x_18) ;  /* 0x000000000034b947 */ /* 0x000ff40003800000 */
[----:B------:R-:W2:Y:S01]  /*1140*/  S2UR UR6, SR_CgaCtaId ;  /* 0x00000000000679c3 */ /* 0x000ea20000008800 */
[----:B-1----:R-:W-:Y:S01]  /*1150*/  IMAD R15, R9, UR7, RZ ;  /* 0x00000007090f7c24 */ /* 0x002fe2000f8e02ff */
[CC--:B------:R-:W-:Y:S01]  /*1160*/  ISETP.GE.U32.AND P3, PT, R0.reuse, R9.reuse, PT ;  /* 0x000000090000720c */ /* 0x0c0fe20003f66070 */
[----:B------:R-:W-:Y:S01]  /*1170*/  UMOV UR5, 0x400 ;  /* 0x0000040000057882 */ /* 0x000fe20000000000 */
[----:B------:R-:W-:Y:S02]  /*1180*/  VIMNMX.U32 R10, PT, PT, R0, R9, !PT ;  /* 0x00000009000a7248 */ /* 0x000fe40007fe0000 */
[----:B------:R-:W-:-:S05]  /*1190*/  SEL R15, R4, R15, !P3 ;  /* 0x0000000f040f7207 */ /* 0x000fca0005800000 */
[----:B------:R-:W-:Y:S01]  /*11a0*/  IMAD.IADD R10, R15, 0x1, R10 ;  /* 0x000000010f0a7824 */ /* 0x000fe200078e020a */
[----:B--2---:R-:W-:-:S06]  /*11b0*/  ULEA UR5, UR6, UR5, 0x18 ;  /* 0x0000000506057291 */ /* 0x004fcc000f8ec0ff */
[----:B------:R-:W-:-:S06]  /*11c0*/  LEA R10, R10, UR5, 0x2 ;  /* 0x000000050a0a7c11 */ /* 0x000fcc000f8e10ff */
[----:B------:R-:W1:Y:S02]  /*11d0*/  LDS R10, [R10] ;  /* 0x000000000a0a7984 */ /* 0x000e640000000800 */
[----:B-1----:R-:W-:-:S13]  /*11e0*/  ISETP.GE.AND P3, PT, R10, R5, PT ;  /* 0x000000050a00720c */ /* 0x002fda0003f66270 */
[----:B------:R2:W-:Y:S01]  /*11f0*/  @!P3 STG.E desc[UR8][R2.64], R9 ;  /* 0x000000090200b986 */ /* 0x0005e2000c101908 */
[----:B------:R-:W-:-:S07]  /*1200*/  @!P3 IMAD.MOV.U32 R5, RZ, RZ, R10 ;  /* 0x000000ffff05b224 */ /* 0x000fce00078e000a */
.L_x_18:
[----:B-1----:R-:W-:Y:S05]  /*1210*/  BSYNC.RECONVERGENT B1 ;  /* 0x0000000000017941 */ /* 0x002fea0003800200 */
.L_x_17:
[----:B------:R-:W-:Y:S04]  /*1220*/  BSSY.RECONVERGENT B1, `(.L_x_19) ;  /* 0x000000f000017945 */ /* 0x000fe80003800200 */
[----:B------:R-:W-:Y:S05]  /*1230*/  @!P2 BRA `(.L_x_20) ;  /* 0x000000000034a947 */ /* 0x000fea0003800000 */
[----:B------:R-:W1:Y:S01]  /*1240*/  S2UR UR6, SR_CgaCtaId ;  /* 0x00000000000679c3 */ /* 0x000e620000008800 */
[C---:B------:R-:W-:Y:S01]  /*1250*/  IMAD R15, R17.reuse, UR7, RZ ;  /* 0x00000007110f7c24 */ /* 0x040fe2000f8e02ff */
[----:B------:R-:W-:Y:S01]  /*1260*/  ISETP.GT.U32.AND P2, PT, R0, R9, PT ;  /* 0x000000090000720c */ /* 0x000fe20003f44070 */
[----:B------:R-:W-:Y:S01]  /*1270*/  UMOV UR5, 0x400 ;  /* 0x0000040000057882 */ /* 0x000fe20000000000 */
[----:B------:R-:W-:Y:S02]  /*1280*/  VIMNMX.U32 R10, PT, PT, R17, R0, !PT ;  /* 0x00000000110a7248 */ /* 0x000fe40007fe0000 */
[----:B------:R-:W-:-:S05]  /*1290*/  SEL R15, R15, R4, P2 ;  /* 0x000000040f0f7207 */ /* 0x000fca0001000000 */
[----:B------:R-:W-:Y:S01]  /*12a0*/  IMAD.IADD R10, R15, 0x1, R10 ;  /* 0x000000010f0a7824 */ /* 0x000fe200078e020a */
[----:B-1----:R-:W-:-:S06]  /*12b0*/  ULEA UR5, UR6, UR5, 0x18 ;  /* 0x0000000506057291 */ /* 0x002fcc000f8ec0ff */
[----:B------:R-:W-:-:S06]  /*12c0*/  LEA R10, R10, UR5, 0x2 ;  /* 0x000000050a0a7c11 */ /* 0x000fcc000f8e10ff */
[----:B------:R-:W1:Y:S02]  /*12d0*/  LDS R10, [R10] ;  /* 0x000000000a0a7984 */ /* 0x000e640000000800 */
[----:B-1----:R-:W-:-:S13]  /*12e0*/  ISETP.GE.AND P2, PT, R10, R5, PT ;  /* 0x000000050a00720c */ /* 0x002fda0003f46270 */
[----:B------:R1:W-:Y:S01]  /*12f0*/  @!P2 STG.E desc[UR8][R2.64], R17 ;  /* 0x000000110200a986 */ /* 0x0003e2000c101908 */
[----:B------:R-:W-:-:S07]  /*1300*/  @!P2 IMAD.MOV.U32 R5, RZ, RZ, R10 ;  /* 0x000000ffff05a224 */ /* 0x000fce00078e000a */
.L_x_20:
[----:B------:R-:W-:Y:S05]  /*1310*/  BSYNC.RECONVERGENT B1 ;  /* 0x0000000000017941 */ /* 0x000fea0003800200 */
.L_x_19:
[----:B------:R-:W-:Y:S04]  /*1320*/  BSSY.RECONVERGENT B1, `(.L_x_21) ;  /* 0x000000f000017945 */ /* 0x000fe80003800200 */
[----:B------:R-:W-:Y:S05]  /*1330*/  @!P0 BRA `(.L_x_22) ;  /* 0x0000000000348947 */ /* 0x000fea0003800000 */
[----:B------:R-:W3:Y:S01]  /*1340*/  S2UR UR6, SR_CgaCtaId ;  /* 0x00000000000679c3 */ /* 0x000ee20000008800 */
[C---:B------:R-:W-:Y:S01]  /*1350*/  IMAD R15, R13.reuse, UR7, RZ ;  /* 0x000000070d0f7c24 */ /* 0x040fe2000f8e02ff */
[----:B------:R-:W-:Y:S01]  /*1360*/  ISETP.GE.U32.AND P0, PT, R0, R13, PT ;  /* 0x0000000d0000720c */ /* 0x000fe20003f06070 */
[----:B------:R-:W-:Y:S01]  /*1370*/  UMOV UR5, 0x400 ;  /* 0x0000040000057882 */ /* 0x000fe20000000000 */
[----:B------:R-:W-:Y:S02]  /*1380*/  VIMNMX.U32 R10, PT, PT, R13, R0, !PT ;  /* 0x000000000d0a7248 */ /* 0x000fe40007fe0000 */
[----:B------:R-:W-:-:S05]  /*1390*/  SEL R15, R4, R15, !P0 ;  /* 0x0000000f040f7207 */ /* 0x000fca0004000000 */
[----:B------:R-:W-:Y:S01]  /*13a0*/  IMAD.IADD R10, R15, 0x1, R10 ;  /* 0x000000010f0a7824 */ /* 0x000fe200078e020a */
[----:B---3--:R-:W-:-:S06]  /*13b0*/  ULEA UR5, UR6, UR5, 0x18 ;  /* 0x0000000506057291 */ /* 0x008fcc000f8ec0ff */
[----:B------:R-:W-:-:S06]  /*13c0*/  LEA R10, R10, UR5, 0x2 ;  /* 0x000000050a0a7c11 */ /* 0x000fcc000f8e10ff */
[----:B------:R-:W3:Y:S02]  /*13d0*/  LDS R10, [R10] ;  /* 0x000000000a0a7984 */ /* 0x000ee40000000800 */
[----:B---3--:R-:W-:-:S13]  /*13e0*/  ISETP.GE.AND P0, PT, R10, R5, PT ;  /* 0x000000050a00720c */ /* 0x008fda0003f06270 */
[----:B------:R3:W-:Y:S01]  /*13f0*/  @!P0 STG.E desc[UR8][R2.64], R13 ;  /* 0x0000000d02008986 */ /* 0x0007e2000c101908 */
[----:B------:R-:W-:-:S07]  /*1400*/  @!P0 IMAD.MOV.U32 R5, RZ, RZ, R10 ;  /* 0x000000ffff058224 */ /* 0x000fce00078e000a */
.L_x_22:
[----:B------:R-:W-:Y:S05]  /*1410*/  BSYNC.RECONVERGENT B1 ;  /* 0x0000000000017941 */ /* 0x000fea0003800200 */
.L_x_21:
[----:B------:R-:W-:Y:S04]  /*1420*/  BSSY.RECONVERGENT B1, `(.L_x_23) ;  /* 0x000000f000017945 */ /* 0x000fe80003800200 */
[----:B------:R-:W-:Y:S05]  /*1430*/  @!P1 BRA `(.L_x_24) ;  /* 0x0000000000349947 */ /* 0x000fea0003800000 */
[----:B------:R-:W4:Y:S01]  /*1440*/  S2UR UR6, SR_CgaCtaId ;  /* 0x00000000000679c3 */ /* 0x000f220000008800 */
[C---:B---3--:R-:W-:Y:S01]  /*1450*/  IMAD R13, R11.reuse, UR7, RZ ;  /* 0x000000070b0d7c24 */ /* 0x048fe2000f8e02ff */
[----:B------:R-:W-:Y:S01]  /*1460*/  ISETP.GE.U32.AND P0, PT, R0, R11, PT ;  /* 0x0000000b0000720c */ /* 0x000fe20003f06070 */
[----:B------:R-:W-:Y:S01]  /*1470*/  UMOV UR5, 0x400 ;  /* 0x0000040000057882 */ /* 0x000fe20000000000 */
[----:B------:R-:W-:Y:S02]  /*1480*/  VIMNMX.U32 R10, PT, PT, R11, R0, !PT ;  /* 0x000000000b0a7248 */ /* 0x000fe40007fe0000 */
[----:B------:R-:W-:-:S05]  /*1490*/  SEL R13, R4, R13, !P0 ;  /* 0x0000000d040d7207 */ /* 0x000fca0004000000 */
[----:B------:R-:W-:Y:S01]  /*14a0*/  IMAD.IADD R10, R13, 0x1, R10 ;  /* 0x000000010d0a7824 */ /* 0x000fe200078e020a */
[----:B----4-:R-:W-:-:S06]  /*14b0*/  ULEA UR5, UR6, UR5, 0x18 ;  /* 0x0000000506057291 */ /* 0x010fcc000f8ec0ff */
[----:B------:R-:W-:-:S06]  /*14c0*/  LEA R10, R10, UR5, 0x2 ;  /* 0x000000050a0a7c11 */ /* 0x000fcc000f8e10ff */
[----:B------:R-:W3:Y:S02]  /*14d0*/  LDS R10, [R10] ;  /* 0x000000000a0a7984 */ /* 0x000ee40000000800 */
[----:B---3--:R-:W-:-:S13]  /*14e0*/  ISETP.GE.AND P0, PT, R10, R5, PT ;  /* 0x000000050a00720c */ /* 0x008fda0003f06270 */
[----:B------:R4:W-:Y:S01]  /*14f0*/  @!P0 STG.E desc[UR8][R2.64], R11 ;  /* 0x0000000b02008986 */ /* 0x0009e2000c101908 */
[----:B------:R-:W-:-:S07]  /*1500*/  @!P0 IMAD.MOV.U32 R5, RZ, RZ, R10 ;  /* 0x000000ffff058224 */ /* 0x000fce00078e000a */
.L_x_24:
[----:B------:R-:W-:Y:S05]  /*1510*/  BSYNC.RECONVERGENT B1 ;  /* 0x0000000000017941 */ /* 0x000fea0003800200 */
.L_x_23:
[----:B--2---:R-:W-:Y:S01]  /*1520*/  VIADD R9, R9, 0x4 ;  /* 0x0000000409097836 */ /* 0x004fe20000000000 */
[----:B0-----:R-:W-:-:S04]  /*1530*/  LOP3.LUT R10, R12, 0x7ffffffc, RZ, 0xc0, !PT ;  /* 0x7ffffffc0c0a7812 */ /* 0x001fc800078ec0ff */
[----:B------:R-:W-:-:S13]  /*1540*/  ISETP.NE.AND P0, PT, R9, R10, PT ;  /* 0x0000000a0900720c */ /* 0x000fda0003f05270 */
[----:B------:R-:W-:Y:S05]  /*1550*/  @P0 BRA `(.L_x_25) ;  /* 0xfffffff800d40947 */ /* 0x000fea000383ffff */
[----:B------:R-:W-:-:S07]  /*1560*/  IMAD.MOV.U32 R9, RZ, RZ, R10 ;  /* 0x000000ffff097224 */ /* 0x000fce00078e000a */
.L_x_16:
[----:B------:R-:W0:Y:S02]  /*1570*/  LDC R10, c[0x0][0x380] ;  /* 0x0000e000ff0a7b82 */ /* 0x000e240000000800 */
[----:B0-----:R-:W-:-:S04]  /*1580*/  LOP3.LUT R12, R10, 0x3, RZ, 0xc0, !PT ;  /* 0x000000030a0c7812 */ /* 0x001fc800078ec0ff */
[----:B------:R-:W-:-:S13]  /*1590*/  ISETP.NE.AND P0, PT, R12, RZ, PT ;  /* 0x000000ff0c00720c */ /* 0x000fda0003f05270 */
[----:B------:R-:W-:Y:S05]  /*15a0*/  @!P0 BRA `(.L_x_14) ;  /* 0x0000000000e08947 */ /* 0x000fea0003800000 */
[----:B------:R-:W-:Y:S01]  /*15b0*/  ISETP.NE.AND P0, PT, R9, R0, PT ;  /* 0x000000000900720c */ /* 0x000fe20003f05270 */
[----:B------:R-:W-:Y:S01]  /*15c0*/  BSSY.RECONVERGENT B1, `(.L_x_26) ;  /* 0x0000011000017945 */ /* 0x000fe20003800200 */
[----:B------:R-:W-:-:S11]  /*15d0*/  ISETP.NE.AND P1, PT, R12, 0x1, PT ;  /* 0x000000010c00780c */ /* 0x000fd60003f25270 */
[----:B------:R-:W-:Y:S05]  /*15e0*/  @!P0 BRA `(.L_x_27) ;  /* 0x0000000000388947 */ /* 0x000fea0003800000 */
[----:B------:R-:W4:Y:S01]  /*15f0*/  LDCU UR5, c[0x0][0x380] ;  /* 0x00007000ff0577ac */ /* 0x000f220008000800 */
[----:B------:R-:W0:Y:S01]  /*1600*/  S2UR UR6, SR_CgaCtaId ;  /* 0x00000000000679c3 */ /* 0x000e220000008800 */
[CC--:B------:R-:W-:Y:S02]  /*1610*/  ISETP.GE.U32.AND P0, PT, R0.reuse, R9.reuse, PT ;  /* 0x000000090000720c */ /* 0x0c0fe40003f06070 */
[----:B------:R-:W-:Y:S01]  /*1620*/  VIMNMX.U32 R10, PT, PT, R0, R9, !PT ;  /* 0x00000009000a7248 */ /* 0x000fe20007fe0000 */
[----:B----4-:R-:W-:Y:S01]  /*1630*/  IMAD R11, R9, UR5, RZ ;  /* 0x00000005090b7c24 */ /* 0x010fe2000f8e02ff */
[----:B------:R-:W-:-:S04]  /*1640*/  UMOV UR5, 0x400 ;  /* 0x0000040000057882 */ /* 0x000fc80000000000 */
[----:B------:R-:W-:Y:S01]  /*1650*/  SEL R11, R4, R11, !P0 ;  /* 0x0000000b040b7207 */ /* 0x000fe20004000000 */
[----:B0-----:R-:W-:-:S04]  /*1660*/  ULEA UR5, UR6, UR5, 0x18 ;  /* 0x0000000506057291 */ /* 0x001fc8000f8ec0ff */
[----:B------:R-:W-:-:S05]  /*1670*/  IMAD.IADD R10, R11, 0x1, R10 ;  /* 0x000000010b0a7824 */ /* 0x000fca00078e020a */
[----:B------:R-:W-:-:S06]  /*1680*/  LEA R10, R10, UR5, 0x2 ;  /* 0x000000050a0a7c11 */ /* 0x000fcc000f8e10ff */
[----:B------:R-:W0:Y:S02]  /*1690*/  LDS R10, [R10] ;  /* 0x000000000a0a7984 */ /* 0x000e240000000800 */
[----:B0-----:R-:W-:-:S13]  /*16a0*/  ISETP.GE.AND P0, PT, R10, R5, PT ;  /* 0x000000050a00720c */ /* 0x001fda0003f06270 */
[----:B------:R0:W-:Y:S01]  /*16b0*/  @!P0 STG.E desc[UR8][R2.64], R9 ;  /* 0x0000000902008986 */ /* 0x0001e2000c101908 */
[----:B------:R-:W-:-:S07]  /*16c0*/  @!P0 IMAD.MOV.U32 R5, RZ, RZ, R10 ;  /* 0x000000ffff058224 */ /* 0x000fce00078e000a */
.L_x_27:
[----:B------:R-:W-:Y:S05]  /*16d0*/  BSYNC.RECONVERGENT B1 ;  /* 0x0000000000017941 */ /* 0x000fea0003800200 */
.L_x_26:
[----:B------:R-:W-:Y:S05]  /*16e0*/  @!P1 BRA `(.L_x_14) ;  /* 0x0000000000909947 */ /* 0x000fea0003800000 */
[C---:B---3--:R-:W-:Y:S01]  /*16f0*/  VIADD R13, R9.reuse, 0x1 ;  /* 0x00000001090d7836 */ /* 0x048fe20000000000 */
[----:B------:R-:W-:Y:S01]  /*1700*/  BSSY.RECONVERGENT B1, `(.L_x_28) ;  /* 0x0000014000017945 */ /* 0x000fe20003800200 */
[----:B------:R-:W-:-:S03]  /*1710*/  VIADD R15, R9, 0x2 ;  /* 0x00000002090f7836 */ /* 0x000fc60000000000 */
[-C--:B------:R-:W-:Y:S02]  /*1720*/  ISETP.NE.AND P1, PT, R13, R0.reuse, PT ;  /* 0x000000000d00720c */ /* 0x080fe40003f25270 */
[----:B------:R-:W-:-:S04]  /*1730*/  ISETP.NE.AND P0, PT, R15, R0, PT ;  /* 0x000000000f00720c */ /* 0x000fc80003f05270 */
[----:B------:R-:W-:-:S07]  /*1740*/  ISETP.EQ.OR P0, PT, R12, 0x2, !P0 ;  /* 0x000000020c00780c */ /* 0x000fce0004702670 */
[----:B------:R-:W-:Y:S06]  /*1750*/  @!P1 BRA `(.L_x_29) ;  /* 0x0000000000389947 */ /* 0x000fec0003800000 */
[----:B------:R-:W4:Y:S01]  /*1760*/  LDCU UR5, c[0x0][0x380] ;  /* 0x00007000ff0577ac */ /* 0x000f220008000800 */
[----:B------:R-:W2:Y:S01]  /*1770*/  S2UR UR6, SR_CgaCtaId ;  /* 0x00000000000679c3 */ /* 0x000ea20000008800 */
[----:B------:R-:W-:Y:S02]  /*1780*/  ISETP.GT.U32.AND P1, PT, R0, R9, PT ;  /* 0x000000090000720c */ /* 0x000fe40003f24070 */
[C---:B------:R-:W-:Y:S01]  /*1790*/  VIMNMX.U32 R10, PT, PT, R13.reuse, R0, !PT ;  /* 0x000000000d0a7248 */ /* 0x040fe20007fe0000 */
[----:B----4-:R-:W-:Y:S01]  /*17a0*/  IMAD R11, R13, UR5, RZ ;  /* 0x000000050d0b7c24 */ /* 0x010fe2000f8e02ff */
[----:B------:R-:W-:-:S04]  /*17b0*/  UMOV UR5, 0x400 ;  /* 0x0000040000057882 */ /* 0x000fc80000000000 */
[----:B------:R-:W-:Y:S01]  /*17c0*/  SEL R11, R11, R4, P1 ;  /* 0x000000040b0b7207 */ /* 0x000fe20000800000 */
[----:B--2---:R-:W-:-:S04]  /*17d0*/  ULEA UR5, UR6, UR5, 0x18 ;  /* 0x0000000506057291 */ /* 0x004fc8000f8ec0ff */
[----:B------:R-:W-:-:S05]  /*17e0*/  IMAD.IADD R10, R11, 0x1, R10 ;  /* 0x000000010b0a7824 */ /* 0x000fca00078e020a */
[----:B------:R-:W-:-:S06]  /*17f0*/  LEA R10, R10, UR5, 0x2 ;  /* 0x000000050a0a7c11 */ /* 0x000fcc000f8e10ff */
[----:B------:R-:W2:Y:S02]  /*1800*/  LDS R10, [R10] ;  /* 0x000000000a0a7984 */ /* 0x000ea40000000800 */
[----:B--2---:R-:W-:-:S13]  /*1810*/  ISETP.GE.AND P1, PT, R10, R5, PT ;  /* 0x000000050a00720c */ /* 0x004fda0003f26270 */
[----:B------:R2:W-:Y:S01]  /*1820*/  @!P1 STG.E desc[UR8][R2.64], R13 ;  /* 0x0000000d02009986 */ /* 0x0005e2000c101908 */
[----:B------:R-:W-:-:S07]  /*1830*/  @!P1 IMAD.MOV.U32 R5, RZ, RZ, R10 ;  /* 0x000000ffff059224 */ /* 0x000fce00078e000a */
.L_x_29:
[----:B------:R-:W-:Y:S05]  /*1840*/  BSYNC.RECONVERGENT B1 ;  /* 0x0000000000017941 */ /* 0x000fea0003800200 */
.L_x_28:
[----:B------:R-:W-:Y:S05]  /*1850*/  @P0 BRA `(.L_x_14) ;  /* 0x0000000000340947 */ /* 0x000fea0003800000 */
[----:B------:R-:W0:Y:S01]  /*1860*/  LDCU UR5, c[0x0][0x380] ;  /* 0x00007000ff0577ac */ /* 0x000e220008000800 */
[----:B------:R-:W3:Y:S01]  /*1870*/  S2UR UR6, SR_CgaCtaId ;  /* 0x00000000000679c3 */ /* 0x000ee20000008800 */
[----:B------:R-:W-:Y:S01]  /*1880*/  ISETP.GE.U32.AND P0, PT, R0, R15, PT ;  /* 0x0000000f0000720c */ /* 0x000fe20003f06070 */
[----:B0-----:R-:W-:Y:S01]  /*1890*/  IMAD R9, R15, UR5, RZ ;  /* 0x000000050f097c24 */ /* 0x001fe2000f8e02ff */
[----:B------:R-:W-:-:S04]  /*18a0*/  UMOV UR5, 0x400 ;  /* 0x0000040000057882 */ /* 0x000fc80000000000 */
[----:B------:R-:W-:Y:S02]  /*18b0*/  SEL R9, R4, R9, !P0 ;  /* 0x0000000904097207 */ /* 0x000fe40004000000 */
[----:B------:R-:W-:Y:S01]  /*18c0*/  VIMNMX.U32 R4, PT, PT, R15, R0, !PT ;  /* 0x000000000f047248 */ /* 0x000fe20007fe0000 */
[----:B---3--:R-:W-:-:S04]  /*18d0*/  ULEA UR5, UR6, UR5, 0x18 ;  /* 0x0000000506057291 */ /* 0x008fc8000f8ec0ff */
[----:B------:R-:W-:-:S05]  /*18e0*/  IMAD.IADD R4, R9, 0x1, R4 ;  /* 0x0000000109047824 */ /* 0x000fca00078e0204 */
[----:B------:R-:W-:-:S06]  /*18f0*/  LEA R4, R4, UR5, 0x2 ;  /* 0x0000000504047c11 */ /* 0x000fcc000f8e10ff */
[----:B------:R-:W0:Y:S02]  /*1900*/  LDS R4, [R4] ;  /* 0x0000000004047984 */ /* 0x000e240000000800 */
[----:B0-----:R-:W-:-:S13]  /*1910*/  ISETP.GE.AND P0, PT, R4, R5, PT ;  /* 0x000000050400720c */ /* 0x001fda0003f06270 */
[----:B------:R0:W-:Y:S02]  /*1920*/  @!P0 STG.E desc[UR8][R2.64], R15 ;  /* 0x0000000f02008986 */ /* 0x0001e4000c101908 */
.L_x_14:
[----:B------:R-:W-:Y:S05]  /*1930*/  BSYNC.RECONVERGENT B0 ;  /* 0x0000000000007941 */ /* 0x000fea0003800200 */
.L_x_5:
[----:B01234-:R-:W0:Y:S01]  /*1940*/  LDC R2, c[0x0][0x388] ;  /* 0x0000e200ff027b82 */ /* 0x01fe220000000800 */
[----:B------:R-:W-:-:S06]  /*1950*/  UIADD3 UR5, UPT, UPT, UR4, 0x1, URZ ;  /* 0x0000000104057890 */ /* 0x000fcc000fffe0ff */
[----:B0-----:R-:W-:-:S13]  /*1960*/  ISETP.NE.AND P0, PT, R2, UR5, PT ;  /* 0x0000000502007c0c */ /* 0x001fda000bf05270 */
[----:B------:R-:W-:Y:S05]  /*1970*/  @!P0 EXIT ;  /* 0x000000000000894d */ /* 0x000fea0003800000 */
[----:B------:R-:W-:Y:S01]  /*1980*/  VIADD R6, R6, 0x1 ;  /* 0x0000000106067836 */ /* 0x000fe20000000000 */
[----:B------:R-:W-:Y:S01]  /*1990*/  UMOV UR4, UR5 ;  /* 0x0000000500047c82 */ /* 0x000fe20008000000 */
[----:B------:R-:W-:Y:S01]  /*19a0*/  VIADD R7, R7, 0x1 ;  /* 0x0000000107077836 */ /* 0x000fe20000000000 */
[----:B------:R-:W-:Y:S06]  /*19b0*/  BRA `(.L_x_30) ;  /* 0xffffffe8009c7947 */ /* 0x000fec000383ffff */
.L_x_31:
[----:B------:R-:W-:-:S00]  /*19c0*/  BRA `(.L_x_31) ;  /* 0xfffffffc00fc7947 */ /* 0x000fc0000383ffff */
[----:B------:R-:W-:-:S00]  /*19d0*/  NOP ;  /* 0x0000000000007918 */ /* 0x000fc00000000000 */
        /* <DEDUP_REMOVED lines=10> */
.L_x_32:


//--------------------- .nv.shared._Z3knniiiPiS_S_ --------------------------
	.section	.nv.shared._Z3knniiiPiS_S_,"aw",@nobits
	.sectionflags	@""
	.align	16
	.zero		1024


//--------------------- .nv.shared.reserved.0     --------------------------
	.section	.nv.shared.reserved.0,"aw",@nobits
	.weak		__nv_reservedSMEM_offset_0_alias
	.size		__nv_reservedSMEM_offset_0_alias, 0, 64
	.other		__nv_reservedSMEM_offset_0_alias,@"STO_CUDA_RESERVED_SHARED STV_DEFAULT"
__nv_reservedSMEM_offset_0_alias:
	.zero		0
	.zero		64


//--------------------- .nv.constant0._Z3knniiiPiS_S_ --------------------------
	.section	.nv.constant0._Z3knniiiPiS_S_,"a",@progbits
	.sectionflags	@""
	.align	4
.nv.constant0._Z3knniiiPiS_S_:
	.zero		936


//--------------------- SYMBOLS --------------------------

	.type		.nv.reservedSmem.offset0,@object
	.size		.nv.reservedSmem.offset0,0x4
	.type		.nv.reservedSmem.cap,@object
	.size		.nv.reservedSmem.cap,0x4
